def gluon_mma(
    a_ptr,
    b_ptr,
    c_ptr,
    M: gl.constexpr,
    N: gl.constexpr,
    K: gl.constexpr,
    BLK_A: gl.constexpr,
    BLK_B: gl.constexpr,
    SHARED_A: gl.constexpr,
    SHARED_B: gl.constexpr,
    ACC_LAYOUT: gl.constexpr,
    TMEM_LAYOUT: gl.constexpr,
    USE_TCGEN05: gl.constexpr,
    IS_ASYNC: gl.constexpr,
):
    offs_m = gl.arange(0, M, layout=gl.SliceLayout(1, BLK_A))
    offs_ka = gl.arange(0, K, layout=gl.SliceLayout(0, BLK_A))
    offs_kb = gl.arange(0, K, layout=gl.SliceLayout(1, BLK_B))
    offs_n = gl.arange(0, N, layout=gl.SliceLayout(0, BLK_B))
    a = gl.load(a_ptr + offs_m[:, None] * K + offs_ka[None, :])
    b = gl.load(b_ptr + offs_kb[:, None] * N + offs_n[None, :])
    a_smem = gl.allocate_shared_memory(a.dtype, [M, K], SHARED_A, a)
    b_smem = gl.allocate_shared_memory(b.dtype, [K, N], SHARED_B, b)

    if USE_TCGEN05:
        fence_async_shared()
        bar = gl.allocate_shared_memory(gl.int64, [1], mbarrier.MBarrierLayout())
        mbarrier.init(bar, count=1)
        acc_tmem = allocate_tensor_memory(gl.float32, [M, N], TMEM_LAYOUT)
        tcgen05_mma(a_smem, b_smem, acc_tmem, use_acc=False)
        tcgen05_commit(bar)
        mbarrier.wait(bar, phase=0)
        mbarrier.invalidate(bar)
        acc = acc_tmem.load(ACC_LAYOUT)
    else:
        acc = gl.zeros([M, N], dtype=gl.float32, layout=ACC_LAYOUT)
        acc = hopper.warpgroup_mma(a_smem, b_smem, acc, is_async=IS_ASYNC)
        if IS_ASYNC:
            acc = hopper.warpgroup_mma_wait(num_outstanding=0, deps=[acc])

    out_layout: gl.constexpr = gl.BlockedLayout(
        [1, 1], [1, 32], [gl.num_warps(), 1], [1, 0]
    )
    acc = gl.convert_layout(acc, out_layout)
    offs_cm = gl.arange(0, M, layout=gl.SliceLayout(1, out_layout))
    offs_cn = gl.arange(0, N, layout=gl.SliceLayout(0, out_layout))
    gl.store(c_ptr + offs_cm[:, None] * N + offs_cn[None, :], acc)

# config = {"BLOCK_K": 32, "BLOCK_M": 256, "BLOCK_N": 64, "arch": "sm_90", "dtype": "fp16", "is_async": 0, "num_warps": 4}
# arch = sm_90


// ===== COMPILED SASS (sm_90a) =====

	.target	sm_90a

	.elftype	@"ET_EXEC"


//--------------------- .note.nv.tkinfo           --------------------------
	.section	.note.nv.tkinfo,"",@"SHT_NOTE"
	.sectionflags	@"SHF_NOTE_NV_TKINFO"
	.tkinfo
        /*0018*/ 	.word	0x00000002
        /*0030*/ 	.string	""
        /*0030*/ 	.string	"ptxas"
        /*0030*/ 	.string	"Cuda compilation tools, release 13.0, V13.0.88"
        /*0030*/ 	.string	"Build cuda_13.0.r13.0/compiler.36424714_0"
        /*0030*/ 	.string	"-v  -suppress-debug-info  -lineinfo  -arch sm_90a "



//--------------------- .note.nv.cuinfo           --------------------------
	.section	.note.nv.cuinfo,"",@"SHT_NOTE"
	.sectionflags	@"SHF_NOTE_NV_CUINFO"
        /*0018*/ 	.short	0x0002
        /*001a*/ 	.short	0x005a
        /*001c*/ 	.short	0x0082
	.zero		2


//--------------------- .nv.info                  --------------------------
	.section	.nv.info,"",@"SHT_CUDA_INFO"
	.align	4


	//----- nvinfo : EIATTR_REGCOUNT
	.align		4
        /*0000*/ 	.byte	0x04, 0x2f
        /*0002*/ 	.short	(.L_1 - .L_0)
	.align		4
.L_0:
        /*0004*/ 	.word	index@(gluon_mma)
        /*0008*/ 	.word	0x000000fe


	//----- nvinfo : EIATTR_FRAME_SIZE
	.align		4
.L_1:
        /*000c*/ 	.byte	0x04, 0x11
        /*000e*/ 	.short	(.L_3 - .L_2)
	.align		4
.L_2:
        /*0010*/ 	.word	index@(gluon_mma)
        /*0014*/ 	.word	0x00000068


	//----- nvinfo : EIATTR_MIN_STACK_SIZE
	.align		4
.L_3:
        /*0018*/ 	.byte	0x04, 0x12
        /*001a*/ 	.short	(.L_5 - .L_4)
	.align		4
.L_4:
        /*001c*/ 	.word	index@(gluon_mma)
        /*0020*/ 	.word	0x00000068
.L_5:


//--------------------- .nv.compat                --------------------------
	.section	.nv.compat,"",@"SHT_CUDA_COMPAT_INFO"
	.align	4
        /*0000*/ 	.byte	0x02, 0x09, 0x01, 0x00, 0x02, 0x02, 0x04, 0x00, 0x02, 0x05, 0x05, 0x00, 0x03, 0x07, 0x01, 0x01
        /*0010*/ 	.byte	0x02, 0x03, 0x00, 0x00, 0x02, 0x06, 0x01, 0x00, 0x04, 0x0b, 0x08, 0x00, 0x00, 0x00, 0x00, 0x00
        /*0020*/ 	.byte	0x00, 0x00, 0x00, 0x00


//--------------------- .nv.info.gluon_mma        --------------------------
	.section	.nv.info.gluon_mma,"",@"SHT_CUDA_INFO"
	.sectionflags	@""
	.align	4


	//----- nvinfo : EIATTR_CUDA_API_VERSION
	.align		4
        /*0000*/ 	.byte	0x04, 0x37
        /*0002*/ 	.short	(.L_7 - .L_6)
.L_6:
        /*0004*/ 	.word	0x00000082


	//----- nvinfo : EIATTR_KPARAM_INFO
	.align		4
.L_7:
        /*0008*/ 	.byte	0x04, 0x17
        /*000a*/ 	.short	(.L_9 - .L_8)
.L_8:
        /*000c*/ 	.word	0x00000000
        /*0010*/ 	.short	0x0004
        /*0012*/ 	.short	0x0020
        /*0014*/ 	.byte	0x00, 0xf4, 0x21, 0x00


	//----- nvinfo : EIATTR_KPARAM_INFO
	.align		4
.L_9:
        /*0018*/ 	.byte	0x04, 0x17
        /*001a*/ 	.short	(.L_11 - .L_10)
.L_10:
        /*001c*/ 	.word	0x00000000
        /*0020*/ 	.short	0x0003
        /*0022*/ 	.short	0x0018
        /*0024*/ 	.byte	0x00, 0xf4, 0x21, 0x00


	//----- nvinfo : EIATTR_KPARAM_INFO
	.align		4
.L_11:
        /*0028*/ 	.byte	0x04, 0x17
        /*002a*/ 	.short	(.L_13 - .L_12)
.L_12:
        /*002c*/ 	.word	0x00000000
        /*0030*/ 	.short	0x0002
        /*0032*/ 	.short	0x0010
        /*0034*/ 	.byte	0x00, 0xf4, 0x21, 0x00


	//----- nvinfo : EIATTR_KPARAM_INFO
	.align		4
.L_13:
        /*0038*/ 	.byte	0x04, 0x17
        /*003a*/ 	.short	(.L_15 - .L_14)
.L_14:
        /*003c*/ 	.word	0x00000000
        /*0040*/ 	.short	0x0001
        /*0042*/ 	.short	0x0008
        /*0044*/ 	.byte	0x00, 0xf4, 0x21, 0x00


	//----- nvinfo : EIATTR_KPARAM_INFO
	.align		4
.L_15:
        /*0048*/ 	.byte	0x04, 0x17
        /*004a*/ 	.short	(.L_17 - .L_16)
.L_16:
        /*004c*/ 	.word	0x00000000
        /*0050*/ 	.short	0x0000
        /*0052*/ 	.short	0x0000
        /*0054*/ 	.byte	0x00, 0xf4, 0x21, 0x00


	//----- nvinfo : EIATTR_SPARSE_MMA_MASK
	.align		4
.L_17:
        /*0058*/ 	.byte	0x03, 0x50
        /*005a*/ 	.short	0x0000


	//----- nvinfo : EIATTR_MAXREG_COUNT
	.align		4
        /*005c*/ 	.byte	0x03, 0x1b
        /*005e*/ 	.short	0x00ff


	//----- nvinfo : EIATTR_NUM_BARRIERS
	.align		4
        /*0060*/ 	.byte	0x02, 0x4c
        /*0062*/ 	.byte	0x01
	.zero		1


	//----- nvinfo : EIATTR_ANNOTATIONS
	.align		4
        /*0064*/ 	.byte	0x04, 0x55
        /*0066*/ 	.short	(.L_19 - .L_18)


	//   ....[0]....
.L_18:
        /*0068*/ 	.word	0x00000001
        /*006c*/ 	.byte	0xf0, 0x2a, 0x00, 0x00, 0x01, 0x00, 0x00, 0x00, 0x10, 0x2b, 0x00, 0x00, 0x01, 0x00, 0x00, 0x00
        /* <DEDUP_REMOVED lines=11> */
        /*012c*/ 	.byte	0x90, 0x42, 0x00, 0x00, 0x01, 0x00, 0x00, 0x00, 0xc0, 0x42, 0x00, 0x00


	//----- nvinfo : EIATTR_MERCURY_ISA_VERSION
	.align		4
.L_19:
        /*0138*/ 	.byte	0x03, 0x5f
        /*013a*/ 	.short	0x0101


	//----- nvinfo : EIATTR_EXIT_INSTR_OFFSETS
	.align		4
        /*013c*/ 	.byte	0x04, 0x1c
        /*013e*/ 	.short	(.L_21 - .L_20)


	//   ....[0]....
.L_20:
        /*0140*/ 	.word	0x00004a70


	//----- nvinfo : EIATTR_REQNTID
	.align		4
.L_21:
        /*0144*/ 	.byte	0x04, 0x10
        /*0146*/ 	.short	(.L_23 - .L_22)
.L_22:
        /*0148*/ 	.word	0x00000080
        /*014c*/ 	.word	0x00000001
        /*0150*/ 	.word	0x00000001


	//----- nvinfo : EIATTR_CBANK_PARAM_SIZE
	.align		4
.L_23:
        /*0154*/ 	.byte	0x03, 0x19
        /*0156*/ 	.short	0x0028


	//----- nvinfo : EIATTR_PARAM_CBANK
	.align		4
        /*0158*/ 	.byte	0x04, 0x0a
        /*015a*/ 	.short	(.L_25 - .L_24)
	.align		4
.L_24:
        /*015c*/ 	.word	index@(.nv.constant0.gluon_mma)
        /*0160*/ 	.short	0x0210
        /*0162*/ 	.short	0x0028


	//----- nvinfo : EIATTR_SW_WAR
	.align		4
.L_25:
        /*0164*/ 	.byte	0x04, 0x36
        /*0166*/ 	.short	(.L_27 - .L_26)
.L_26:
        /*0168*/ 	.word	0x00000008
.L_27:


//--------------------- .nv.callgraph             --------------------------
	.section	.nv.callgraph,"",@"SHT_CUDA_CALLGRAPH"
	.align	4
	.sectionentsize	8
	.align		4
        /*0000*/ 	.word	0x00000000
	.align		4
        /*0004*/ 	.word	0xffffffff
	.align		4
        /*0008*/ 	.word	0x00000000
	.align		4
        /*000c*/ 	.word	0xfffffffe
	.align		4
        /*0010*/ 	.word	0x00000000
	.align		4
        /*0014*/ 	.word	0xfffffffd
	.align		4
        /*0018*/ 	.word	0x00000000
	.align		4
        /*001c*/ 	.word	0xfffffffc


//--------------------- .text.gluon_mma           --------------------------
	.section	.text.gluon_mma,"ax",@progbits
	.align	128
        .global         gluon_mma
        .type           gluon_mma,@function
        .size           gluon_mma,(.L_x_1 - gluon_mma)
        .other          gluon_mma,@"STO_CUDA_ENTRY STV_DEFAULT"
gluon_mma:
.text.gluon_mma:
[----:B------:R-:W0:Y:S01]  /*0000*/  LDC R1, c[0x0][0x28] ;  /* 0x00000a00ff017b82 */ /* 0x000e220000000800 */
[----:B------:R-:W1:Y:S07]  /*0010*/  S2R R0, SR_TID.X ;  /* 0x0000000000007919 */ /* 0x000e6e0000002100 */
[----:B------:R-:W2:Y:S01]  /*0020*/  LDC.64 R68, c[0x0][0x210] ;  /* 0x00008400ff447b82 */ /* 0x000ea20000000a00 */
[----:B------:R-:W-:Y:S01]  /*0030*/  ULDC.64 UR14, c[0x0][0x208] ;  /* 0x00008200000e7ab9 */ /* 0x000fe20000000a00 */
[----:B0-----:R-:W-:Y:S01]  /*0040*/  VIADD R1, R1, 0xffffff98 ;  /* 0xffffff9801017836 */ /* 0x001fe20000000000 */
[----:B-1----:R-:W-:-:S02]  /*0050*/  SHF.R.U32.HI R3, RZ, 0x5, R0 ;  /* 0x00000005ff037819 */ /* 0x002fc40000011600 */
[C---:B------:R-:W-:Y:S02]  /*0060*/  LOP3.LUT R12, R0.reuse, 0x60, RZ, 0xc0, !PT ;  /* 0x00000060000c7812 */ /* 0x040fe400078ec0ff */
[----:B------:R-:W-:Y:S02]  /*0070*/  SGXT.U32 R3, R3, 0x2 ;  /* 0x000000020303781a */ /* 0x000fe40000000000 */
[----:B------:R-:W-:Y:S01]  /*0080*/  LOP3.LUT R6, R0, 0x1f, RZ, 0xc0, !PT ;  /* 0x0000001f00067812 */ /* 0x000fe200078ec0ff */
[----:B------:R-:W-:Y:S01]  /*0090*/  IMAD.SHL.U32 R10, R12, 0x2, RZ ;  /* 0x000000020c0a7824 */ /* 0x000fe200078e00ff */
[C---:B------:R-:W-:Y:S02]  /*00a0*/  LOP3.LUT R4, R3.reuse, 0x8, RZ, 0xfc, !PT ;  /* 0x0000000803047812 */ /* 0x040fe400078efcff */
[C---:B------:R-:W-:Y:S02]  /*00b0*/  LOP3.LUT R197, R3.reuse, 0x10, RZ, 0xfc, !PT ;  /* 0x0000001003c57812 */ /* 0x040fe400078efcff */
[C---:B------:R-:W-:Y:S01]  /*00c0*/  LOP3.LUT R189, R3.reuse, 0x20, RZ, 0xfc, !PT ;  /* 0x0000002003bd7812 */ /* 0x040fe200078efcff */
[C---:B------:R-:W-:Y:S01]  /*00d0*/  IMAD.SHL.U32 R34, R4.reuse, 0x20, RZ ;  /* 0x0000002004227824 */ /* 0x040fe200078e00ff */
[----:B------:R-:W-:Y:S01]  /*00e0*/  LOP3.LUT R251, R3, 0x28, RZ, 0xfc, !PT ;  /* 0x0000002803fb7812 */ /* 0x000fe200078efcff */
[----:B------:R-:W-:Y:S01]  /*00f0*/  IMAD.SHL.U32 R36, R197, 0x20, RZ ;  /* 0x00000020c5247824 */ /* 0x000fe200078e00ff */
        /* <DEDUP_REMOVED lines=10> */
[-C--:B--2---:R-:W-:Y:S01]  /*01a0*/  LEA R166, P3, R4, R68.reuse, 0x6 ;  /* 0x0000004404a67211 */ /* 0x084fe200078630ff */
[----:B------:R-:W-:Y:S01]  /*01b0*/  IMAD.SHL.U32 R56, R239, 0x20, RZ ;  /* 0x00000020ef387824 */ /* 0x000fe200078e00ff */
[-C--:B------:R-:W-:Y:S01]  /*01c0*/  LEA R162, P4, R197, R68.reuse, 0x6 ;  /* 0x00000044c5a27211 */ /* 0x080fe200078830ff */
[----:B------:R-:W-:Y:S01]  /*01d0*/  IMAD.SHL.U32 R70, R231, 0x20, RZ ;  /* 0x00000020e7467824 */ /* 0x000fe200078e00ff */
[----:B------:R-:W-:-:S02]  /*01e0*/  LEA R156, P0, R189, R68, 0x6 ;  /* 0x00000044bd9c7211 */ /* 0x000fc400078030ff */
[----:B------:R-:W-:Y:S02]  /*01f0*/  LEA R152, P1, R251, R68, 0x6 ;  /* 0x00000044fb987211 */ /* 0x000fe400078230ff */
[C---:B------:R-:W-:Y:S02]  /*0200*/  LOP3.LUT R227, R3.reuse, 0x58, RZ, 0xfc, !PT ;  /* 0x0000005803e37812 */ /* 0x040fe400078efcff */
[C---:B------:R-:W-:Y:S02]  /*0210*/  LOP3.LUT R235, R3.reuse, 0x48, RZ, 0xfc, !PT ;  /* 0x0000004803eb7812 */ /* 0x040fe400078efcff */
[C---:B------:R-:W-:Y:S02]  /*0220*/  LOP3.LUT R223, R3.reuse, 0x60, RZ, 0xfc, !PT ;  /* 0x0000006003df7812 */ /* 0x040fe400078efcff */
[----:B------:R-:W-:Y:S01]  /*0230*/  LOP3.LUT R219, R3, 0x68, RZ, 0xfc, !PT ;  /* 0x0000006803db7812 */ /* 0x000fe200078efcff */
[----:B------:R-:W-:Y:S01]  /*0240*/  IMAD.SHL.U32 R64, R235, 0x20, RZ ;  /* 0x00000020eb407824 */ /* 0x000fe200078e00ff */
[----:B------:R-:W-:Y:S01]  /*0250*/  LOP3.LUT R215, R3, 0x70, RZ, 0xfc, !PT ;  /* 0x0000007003d77812 */ /* 0x000fe200078efcff */
[----:B------:R-:W-:Y:S01]  /*0260*/  IMAD.SHL.U32 R74, R223, 0x20, RZ ;  /* 0x00000020df4a7824 */ /* 0x000fe200078e00ff */
[----:B------:R-:W-:Y:S01]  /*0270*/  LOP3.LUT R207, R3, 0x80, RZ, 0xfc, !PT ;  /* 0x0000008003cf7812 */ /* 0x000fe200078efcff */
[----:B------:R-:W-:Y:S01]  /*0280*/  IMAD.SHL.U32 R76, R219, 0x20, RZ ;  /* 0x00000020db4c7824 */ /* 0x000fe200078e00ff */
[-C--:B------:R-:W-:Y:S01]  /*0290*/  LEA.HI.X R167, R34, R69.reuse, RZ, 0x1, P3 ;  /* 0x0000004522a77211 */ /* 0x080fe200018f0cff */
[----:B------:R-:W-:Y:S01]  /*02a0*/  IMAD.SHL.U32 R78, R215, 0x20, RZ ;  /* 0x00000020d74e7824 */ /* 0x000fe200078e00ff */
[-C--:B------:R-:W-:Y:S01]  /*02b0*/  LEA.HI.X R163, R36, R69.reuse, RZ, 0x1, P4 ;  /* 0x0000004524a37211 */ /* 0x080fe200020f0cff */
[----:B------:R-:W-:Y:S01]  /*02c0*/  IMAD.SHL.U32 R82, R207, 0x20, RZ ;  /* 0x00000020cf527824 */ /* 0x000fe200078e00ff */
[----:B------:R-:W-:Y:S01]  /*02d0*/  LEA.HI.X R157, R40, R69, RZ, 0x1, P0 ;  /* 0x00000045289d7211 */ /* 0x000fe200000f0cff */
[----:B------:R-:W-:Y:S01]  /*02e0*/  IMAD.WIDE.U32 R166, R6, 0x2, R166 ;  /* 0x0000000206a67825 */ /* 0x000fe200078e00a6 */
[----:B------:R-:W-:-:S02]  /*02f0*/  LOP3.LUT R203, R3, 0x88, RZ, 0xfc, !PT ;  /* 0x0000008803cb7812 */ /* 0x000fc400078efcff */
[-C--:B------:R-:W-:Y:S01]  /*0300*/  LEA R158, P6, R193, R68.reuse, 0x6 ;  /* 0x00000044c19e7211 */ /* 0x080fe200078c30ff */
[----:B------:R-:W-:Y:S01]  /*0310*/  IMAD.WIDE.U32 R162, R6, 0x2, R162 ;  /* 0x0000000206a27825 */ /* 0x000fe200078e00a2 */
[-C--:B------:R-:W-:Y:S01]  /*0320*/  LEA R150, P2, R247, R68.reuse, 0x6 ;  /* 0x00000044f7967211 */ /* 0x080fe200078430ff */
[----:B------:R-:W2:Y:S01]  /*0330*/  LDG.E.U16 R166, desc[UR14][R166.64] ;  /* 0x0000000ea6a67981 */ /* 0x000ea2000c1e1500 */
[-C--:B------:R-:W-:Y:S01]  /*0340*/  LEA R148, P3, R243, R68.reuse, 0x6 ;  /* 0x00000044f3947211 */ /* 0x080fe200078630ff */
[----:B------:R-:W-:Y:S01]  /*0350*/  IMAD.SHL.U32 R96, R203, 0x20, RZ ;  /* 0x00000020cb607824 */ /* 0x000fe200078e00ff */
[-C--:B------:R-:W-:Y:S02]  /*0360*/  LEA R146, P4, R239, R68.reuse, 0x6 ;  /* 0x00000044ef927211 */ /* 0x080fe400078830ff */
[----:B------:R-:W-:Y:S02]  /*0370*/  LEA R58, P0, R231, R68, 0x6 ;  /* 0x00000044e73a7211 */ /* 0x000fe400078030ff */
[----:B------:R-:W-:-:S02]  /*0380*/  LEA.HI.X R153, R42, R69, RZ, 0x1, P1 ;  /* 0x000000452a997211 */ /* 0x000fc400008f0cff */
[----:B------:R-:W-:Y:S02]  /*0390*/  SHF.L.U32 R72, R227, 0x5, RZ ;  /* 0x00000005e3487819 */ /* 0x000fe400000006ff */
[C---:B------:R-:W-:Y:S02]  /*03a0*/  LOP3.LUT R211, R3.reuse, 0x78, RZ, 0xfc, !PT ;  /* 0x0000007803d37812 */ /* 0x040fe400078efcff */
[C---:B------:R-:W-:Y:S02]  /*03b0*/  LOP3.LUT R187, R3.reuse, 0x90, RZ, 0xfc, !PT ;  /* 0x0000009003bb7812 */ /* 0x040fe400078efcff */
[----:B------:R-:W-:Y:S01]  /*03c0*/  LOP3.LUT R155, R3, 0x98, RZ, 0xfc, !PT ;  /* 0x00000098039b7812 */ /* 0x000fe200078efcff */
[----:B------:R-:W-:Y:S01]  /*03d0*/  IMAD.SHL.U32 R80, R211, 0x20, RZ ;  /* 0x00000020d3507824 */ /* 0x000fe200078e00ff */
[----:B------:R-:W-:Y:S01]  /*03e0*/  LEA R52, P1, R227, R68, 0x6 ;  /* 0x00000044e3347211 */ /* 0x000fe200078230ff */
[----:B------:R-:W-:Y:S01]  /*03f0*/  IMAD.SHL.U32 R98, R187, 0x20, RZ ;  /* 0x00000020bb627824 */ /* 0x000fe200078e00ff */
[----:B------:R-:W-:Y:S01]  /*0400*/  LOP3.LUT R31, R3, 0xa0, RZ, 0xfc, !PT ;  /* 0x000000a0031f7812 */ /* 0x000fe200078efcff */
[----:B------:R-:W-:Y:S01]  /*0410*/  IMAD.SHL.U32 R104, R155, 0x20, RZ ;  /* 0x000000209b687824 */ /* 0x000fe200078e00ff */
[----:B------:R-:W-:-:S02]  /*0420*/  LOP3.LUT R183, R3, 0xb0, RZ, 0xfc, !PT ;  /* 0x000000b003b77812 */ /* 0x000fc400078efcff */
[----:B------:R-:W-:Y:S01]  /*0430*/  LOP3.LUT R179, R3, 0xb8, RZ, 0xfc, !PT ;  /* 0x000000b803b37812 */ /* 0x000fe200078efcff */
[----:B------:R-:W-:Y:S01]  /*0440*/  IMAD.SHL.U32 R106, R31, 0x20, RZ ;  /* 0x000000201f6a7824 */ /* 0x000fe200078e00ff */
[-C--:B------:R-:W-:Y:S01]  /*0450*/  LEA.HI.X R159, R38, R69.reuse, RZ, 0x1, P6 ;  /* 0x00000045269f7211 */ /* 0x080fe200030f0cff */
[----:B------:R-:W-:Y:S01]  /*0460*/  IMAD.SHL.U32 R110, R183, 0x20, RZ ;  /* 0x00000020b76e7824 */ /* 0x000fe200078e00ff */
[-C--:B------:R-:W-:Y:S02]  /*0470*/  LEA.HI.X R151, R46, R69.reuse, RZ, 0x1, P2 ;  /* 0x000000452e977211 */ /* 0x080fe400010f0cff */
[C---:B------:R-:W-:Y:S02]  /*0480*/  LOP3.LUT R35, R3.reuse, 0xa8, RZ, 0xfc, !PT ;  /* 0x000000a803237812 */ /* 0x040fe400078efcff */
[C---:B------:R-:W-:Y:S02]  /*0490*/  LOP3.LUT R175, R3.reuse, 0xc0, RZ, 0xfc, !PT ;  /* 0x000000c003af7812 */ /* 0x040fe400078efcff */
[----:B------:R-:W-:Y:S01]  /*04a0*/  LOP3.LUT R171, R3, 0xc8, RZ, 0xfc, !PT ;  /* 0x000000c803ab7812 */ /* 0x000fe200078efcff */
[----:B------:R-:W-:Y:S01]  /*04b0*/  IMAD.SHL.U32 R108, R35, 0x20, RZ ;  /* 0x00000020236c7824 */ /* 0x000fe200078e00ff */
[-C--:B------:R-:W-:Y:S01]  /*04c0*/  LEA.HI.X R149, R54, R69.reuse, RZ, 0x1, P3 ;  /* 0x0000004536957211 */ /* 0x080fe200018f0cff */
[----:B------:R-:W-:Y:S01]  /*04d0*/  IMAD.SHL.U32 R114, R175, 0x20, RZ ;  /* 0x00000020af727824 */ /* 0x000fe200078e00ff */
[-C--:B------:R-:W-:Y:S01]  /*04e0*/  LEA.HI.X R147, R56, R69.reuse, RZ, 0x1, P4 ;  /* 0x0000004538937211 */ /* 0x080fe200020f0cff */
[----:B------:R-:W-:Y:S01]  /*04f0*/  IMAD.SHL.U32 R116, R171, 0x20, RZ ;  /* 0x00000020ab747824 */ /* 0x000fe200078e00ff */
[----:B------:R-:W-:-:S02]  /*0500*/  LEA.HI.X R59, R70, R69, RZ, 0x1, P0 ;  /* 0x00000045463b7211 */ /* 0x000fc400000f0cff */
[C---:B------:R-:W-:Y:S02]  /*0510*/  LOP3.LUT R25, R3.reuse, 0xd0, RZ, 0xfc, !PT ;  /* 0x000000d003197812 */ /* 0x040fe400078efcff */
[C---:B------:R-:W-:Y:S02]  /*0520*/  LOP3.LUT R17, R3.reuse, 0xe0, RZ, 0xfc, !PT ;  /* 0x000000e003117812 */ /* 0x040fe400078efcff */
[----:B------:R-:W-:Y:S01]  /*0530*/  LOP3.LUT R13, R3, 0xe8, RZ, 0xfc, !PT ;  /* 0x000000e8030d7812 */ /* 0x000fe200078efcff */
[----:B------:R-:W-:Y:S01]  /*0540*/  IMAD.SHL.U32 R118, R25, 0x20, RZ ;  /* 0x0000002019767824 */ /* 0x000fe200078e00ff */
[-C--:B------:R-:W-:Y:S01]  /*0550*/  LEA R144, P6, R235, R68.reuse, 0x6 ;  /* 0x00000044eb907211 */ /* 0x080fe200078c30ff */
[----:B------:R-:W-:Y:S01]  /*0560*/  IMAD.SHL.U32 R122, R17, 0x20, RZ ;  /* 0x00000020117a7824 */ /* 0x000fe200078e00ff */
[-C--:B------:R-:W-:Y:S01]  /*0570*/  LEA R38, P2, R223, R68.reuse, 0x6 ;  /* 0x00000044df267211 */ /* 0x080fe200078430ff */
[----:B------:R-:W-:Y:S01]  /*0580*/  IMAD.SHL.U32 R124, R13, 0x20, RZ ;  /* 0x000000200d7c7824 */ /* 0x000fe200078e00ff */
[----:B------:R-:W-:-:S02]  /*0590*/  LEA R60, P3, R219, R68, 0x6 ;  /* 0x00000044db3c7211 */ /* 0x000fc400078630ff */
[C---:B------:R-:W-:Y:S02]  /*05a0*/  LOP3.LUT R21, R3.reuse, 0xd8, RZ, 0xfc, !PT ;  /* 0x000000d803157812 */ /* 0x040fe400078efcff */
[C---:B------:R-:W-:Y:S02]  /*05b0*/  LOP3.LUT R9, R3.reuse, 0xf0, RZ, 0xfc, !PT ;  /* 0x000000f003097812 */ /* 0x040fe400078efcff */
[----:B------:R-:W-:Y:S01]  /*05c0*/  LOP3.LUT R5, R3, 0xf8, RZ, 0xfc, !PT ;  /* 0x000000f803057812 */ /* 0x000fe200078efcff */
[----:B------:R-:W-:Y:S01]  /*05d0*/  IMAD.SHL.U32 R120, R21, 0x20, RZ ;  /* 0x0000002015787824 */ /* 0x000fe200078e00ff */
[-C--:B------:R-:W-:Y:S01]  /*05e0*/  LEA R62, P4, R215, R68.reuse, 0x6 ;  /* 0x00000044d73e7211 */ /* 0x080fe200078830ff */
[----:B------:R-:W-:Y:S01]  /*05f0*/  IMAD.SHL.U32 R126, R9, 0x20, RZ ;  /* 0x00000020097e7824 */ /* 0x000fe200078e00ff */
[----:B------:R-:W-:Y:S01]  /*0600*/  LEA R54, P0, R207, R68, 0x6 ;  /* 0x00000044cf367211 */ /* 0x000fe200078030ff */
[----:B------:R-:W-:Y:S01]  /*0610*/  IMAD.SHL.U32 R130, R5, 0x20, RZ ;  /* 0x0000002005827824 */ /* 0x000fe200078e00ff */
[----:B------:R-:W-:-:S02]  /*0620*/  LEA.HI.X R53, R72, R69, RZ, 0x1, P1 ;  /* 0x0000004548357211 */ /* 0x000fc400008f0cff */
[C---:B------:R-:W-:Y:S02]  /*0630*/  LOP3.LUT R8, R3.reuse, 0x4, RZ, 0xfc, !PT ;  /* 0x0000000403087812 */ /* 0x040fe400078efcff */
[C---:B------:R-:W-:Y:S02]  /*0640*/  LOP3.LUT R199, R3.reuse, 0xc, RZ, 0xfc, !PT ;  /* 0x0000000c03c77812 */ /* 0x040fe400078efcff */
[----:B------:R-:W-:Y:S01]  /*0650*/  LOP3.LUT R195, R3, 0x14, RZ, 0xfc, !PT ;  /* 0x0000001403c37812 */ /* 0x000fe200078efcff */
[----:B------:R-:W-:Y:S01]  /*0660*/  IMAD.SHL.U32 R32, R8, 0x20, RZ ;  /* 0x0000002008207824 */ /* 0x000fe200078e00ff */
[----:B------:R-:W-:Y:S01]  /*0670*/  LEA R46, P1, R203, R68, 0x6 ;  /* 0x00000044cb2e7211 */ /* 0x000fe200078230ff */
[----:B------:R-:W-:Y:S01]  /*0680*/  IMAD.SHL.U32 R44, R199, 0x20, RZ ;  /* 0x00000020c72c7824 */ /* 0x000fe200078e00ff */
[-C--:B------:R-:W-:Y:S01]  /*0690*/  LEA.HI.X R145, R64, R69.reuse, RZ, 0x1, P6 ;  /* 0x0000004540917211 */ /* 0x080fe200030f0cff */
[----:B------:R-:W-:Y:S01]  /*06a0*/  IMAD.SHL.U32 R48, R195, 0x20, RZ ;  /* 0x00000020c3307824 */ /* 0x000fe200078e00ff */
[----:B------:R-:W-:-:S02]  /*06b0*/  LEA.HI.X R39, R74, R69, RZ, 0x1, P2 ;  /* 0x000000454a277211 */ /* 0x000fc400010f0cff */
[----:B------:R-:W-:Y:S02]  /*06c0*/  IADD3 R164, P5, R10, R68, RZ ;  /* 0x000000440aa47210 */ /* 0x000fe40007fbe0ff */
[C---:B------:R-:W-:Y:S02]  /*06d0*/  LOP3.LUT R191, R3.reuse, 0x1c, RZ, 0xfc, !PT ;  /* 0x0000001c03bf7812 */ /* 0x040fe400078efcff */
        /* <DEDUP_REMOVED lines=31> */
[----:B------:R-:W-:Y:S01]  /*08d0*/  SHF.L.U32 R112, R179, 0x5, RZ ;  /* 0x00000005b3707819 */ /* 0x000fe200000006ff */
        /* <DEDUP_REMOVED lines=8> */
[-C--:B------:R-:W-:Y:S02]  /*0960*/  LEA.HI.X R73, R98, R69.reuse, RZ, 0x1, P2 ;  /* 0x0000004562497211 */ /* 0x080fe400010f0cff */
[----:B------:R-:W-:Y:S01]  /*0970*/  LOP3.LUT R29, R3, 0x9c, RZ, 0xfc, !PT ;  /* 0x0000009c031d7812 */ /* 0x000fe200078efcff */
[----:B------:R-:W-:Y:S01]  /*0980*/  IMAD.SHL.U32 R174, R161, 0x20, RZ ;  /* 0x00000020a1ae7824 */ /* 0x000fe200078e00ff */
[----:B------:R-:W-:-:S02]  /*0990*/  LEA.HI.X R43, R104, R69, RZ, 0x1, P3 ;  /* 0x00000045682b7211 */ /* 0x000fc400018f0cff */
[----:B------:R-:W-:Y:S01]  /*09a0*/  LOP3.LUT R33, R3, 0xa4, RZ, 0xfc, !PT ;  /* 0x000000a403217812 */ /* 0x000fe200078efcff */
[----:B------:R-:W-:Y:S01]  /*09b0*/  IMAD.SHL.U32 R176, R29, 0x20, RZ ;  /* 0x000000201db07824 */ /* 0x000fe200078e00ff */
[-C--:B------:R-:W-:Y:S02]  /*09c0*/  LEA.HI.X R71, R106, R69.reuse, RZ, 0x1, P4 ;  /* 0x000000456a477211 */ /* 0x080fe400020f0cff */
[----:B------:R-:W-:Y:S01]  /*09d0*/  LOP3.LUT R185, R3, 0xac, RZ, 0xfc, !PT ;  /* 0x000000ac03b97812 */ /* 0x000fe200078efcff */
[----:B------:R-:W-:Y:S01]  /*09e0*/  IMAD.SHL.U32 R178, R33, 0x20, RZ ;  /* 0x0000002021b27824 */ /* 0x000fe200078e00ff */
[----:B------:R-:W-:Y:S02]  /*09f0*/  LEA.HI.X R37, R110, R69, RZ, 0x1, P0 ;  /* 0x000000456e257211 */ /* 0x000fe400000f0cff */
[----:B------:R-:W-:Y:S01]  /*0a00*/  LOP3.LUT R181, R3, 0xb4, RZ, 0xfc, !PT ;  /* 0x000000b403b57812 */ /* 0x000fe200078efcff */
[----:B------:R-:W-:Y:S01]  /*0a10*/  IMAD.SHL.U32 R180, R185, 0x20, RZ ;  /* 0x00000020b9b47824 */ /* 0x000fe200078e00ff */
[----:B------:R-:W-:-:S02]  /*0a20*/  LEA R74, P6, R35, R68, 0x6 ;  /* 0x00000044234a7211 */ /* 0x000fc400078c30ff */
[----:B------:R-:W-:Y:S01]  /*0a30*/  LOP3.LUT R177, R3, 0xbc, RZ, 0xfc, !PT ;  /* 0x000000bc03b17812 */ /* 0x000fe200078efcff */
[----:B------:R-:W-:Y:S01]  /*0a40*/  IMAD.SHL.U32 R30, R181, 0x20, RZ ;  /* 0x00000020b51e7824 */ /* 0x000fe200078e00ff */
[-C--:B------:R-:W-:Y:S02]  /*0a50*/  LEA R56, P2, R175, R68.reuse, 0x6 ;  /* 0x00000044af387211 */ /* 0x080fe400078430ff */
[----:B------:R-:W-:Y:S01]  /*0a60*/  LOP3.LUT R173, R3, 0xc4, RZ, 0xfc, !PT ;  /* 0x000000c403ad7812 */ /* 0x000fe200078efcff */
[----:B------:R-:W-:Y:S01]  /*0a70*/  IMAD.SHL.U32 R28, R177, 0x20, RZ ;  /* 0x00000020b11c7824 */ /* 0x000fe200078e00ff */
[-C--:B------:R-:W-:Y:S02]  /*0a80*/  LEA R40, P3, R171, R68.reuse, 0x6 ;  /* 0x00000044ab287211 */ /* 0x080fe400078630ff */
[----:B------:R-:W-:Y:S01]  /*0a90*/  LOP3.LUT R27, R3, 0xcc, RZ, 0xfc, !PT ;  /* 0x000000cc031b7812 */ /* 0x000fe200078efcff */
[----:B------:R-:W-:Y:S01]  /*0aa0*/  IMAD.SHL.U32 R26, R173, 0x20, RZ ;  /* 0x00000020ad1a7824 */ /* 0x000fe200078e00ff */
[----:B------:R-:W-:-:S02]  /*0ab0*/  LEA R80, P4, R25, R68, 0x6 ;  /* 0x0000004419507211 */ /* 0x000fc400078830ff */
[----:B------:R-:W-:Y:S01]  /*0ac0*/  LOP3.LUT R23, R3, 0xd4, RZ, 0xfc, !PT ;  /* 0x000000d403177812 */ /* 0x000fe200078efcff */
[----:B------:R-:W-:Y:S01]  /*0ad0*/  IMAD.SHL.U32 R16, R27, 0x20, RZ ;  /* 0x000000201b107824 */ /* 0x000fe200078e00ff */
[----:B------:R-:W-:Y:S02]  /*0ae0*/  LEA R96, P0, R17, R68, 0x6 ;  /* 0x0000004411607211 */ /* 0x000fe400078030ff */
[----:B------:R-:W-:Y:S01]  /*0af0*/  LOP3.LUT R19, R3, 0xdc, RZ, 0xfc, !PT ;  /* 0x000000dc03137812 */ /* 0x000fe200078efcff */
[----:B------:R-:W-:Y:S01]  /*0b00*/  IMAD.SHL.U32 R18, R23, 0x20, RZ ;  /* 0x0000002017127824 */ /* 0x000fe200078e00ff */
[----:B------:R-:W-:Y:S02]  /*0b10*/  LEA.HI.X R77, R112, R69, RZ, 0x1, P1 ;  /* 0x00000045704d7211 */ /* 0x000fe400008f0cff */
[C---:B------:R-:W-:Y:S02]  /*0b20*/  LOP3.LUT R15, R3.reuse, 0xe4, RZ, 0xfc, !PT ;  /* 0x000000e4030f7812 */ /* 0x040fe400078efcff */
[----:B------:R-:W-:-:S02]  /*0b30*/  LOP3.LUT R11, R3, 0xec, RZ, 0xfc, !PT ;  /* 0x000000ec030b7812 */ /* 0x000fc400078efcff */
[----:B------:R-:W-:Y:S01]  /*0b40*/  LOP3.LUT R7, R3, 0xf4, RZ, 0xfc, !PT ;  /* 0x000000f403077812 */ /* 0x000fe200078efcff */
[----:B------:R-:W-:Y:S01]  /*0b50*/  IMAD.SHL.U32 R22, R15, 0x20, RZ ;  /* 0x000000200f167824 */ /* 0x000fe200078e00ff */
[----:B------:R-:W-:Y:S01]  /*0b60*/  LEA R138, P1, R13, R68, 0x6 ;  /* 0x000000440d8a7211 */ /* 0x000fe200078230ff */
[----:B------:R-:W-:Y:S01]  /*0b70*/  IMAD.SHL.U32 R24, R11, 0x20, RZ ;  /* 0x000000200b187824 */ /* 0x000fe200078e00ff */
[-C--:B------:R-:W-:Y:S01]  /*0b80*/  LEA.HI.X R75, R108, R69.reuse, RZ, 0x1, P6 ;  /* 0x000000456c4b7211 */ /* 0x080fe200030f0cff */
[----:B------:R-:W-:Y:S01]  /*0b90*/  IMAD.SHL.U32 R2, R7, 0x20, RZ ;  /* 0x0000002007027824 */ /* 0x000fe200078e00ff */
[-C--:B------:R-:W-:Y:S01]  /*0ba0*/  LEA.HI.X R57, R114, R69.reuse, RZ, 0x1, P2 ;  /* 0x0000004572397211 */ /* 0x080fe200010f0cff */
[----:B------:R-:W-:Y:S01]  /*0bb0*/  IMAD.WIDE.U32 R156, R6, 0x2, R156 ;  /* 0x00000002069c7825 */ /* 0x000fe200078e009c */
[-C--:B------:R-:W-:Y:S01]  /*0bc0*/  LEA.HI.X R41, R116, R69.reuse, RZ, 0x1, P3 ;  /* 0x0000004574297211 */ /* 0x080fe200018f0cff */
[----:B------:R-:W3:Y:S01]  /*0bd0*/  LDG.E.U16 R162, desc[UR14][R162.64] ;  /* 0x0000000ea2a27981 */ /* 0x000ee2000c1e1500 */
[----:B------:R-:W-:-:S02]  /*0be0*/  LEA.HI.X R81, R118, R69, RZ, 0x1, P4 ;  /* 0x0000004576517211 */ /* 0x000fc400020f0cff */
[-C--:B------:R-:W-:Y:S02]  /*0bf0*/  LEA.HI.X R165, R12, R69.reuse, RZ, 0x1, P5 ;  /* 0x000000450ca57211 */ /* 0x080fe400028f0cff */
[-C--:B------:R-:W-:Y:S02]  /*0c00*/  LEA.HI.X R97, R122, R69.reuse, RZ, 0x1, P0 ;  /* 0x000000457a617211 */ /* 0x080fe400000f0cff */
[-C--:B------:R-:W-:Y:S02]  /*0c10*/  LEA R82, P6, R21, R68.reuse, 0x6 ;  /* 0x0000004415527211 */ /* 0x080fe400078c30ff */
[----:B------:R-:W-:Y:S02]  /*0c20*/  LEA R142, P2, R9, R68, 0x6 ;  /* 0x00000044098e7211 */ /* 0x000fe400078430ff */
[----:B------:R-:W-:Y:S02]  /*0c30*/  LEA.HI.X R139, R124, R69, RZ, 0x1, P1 ;  /* 0x000000457c8b7211 */ /* 0x000fe400008f0cff */
[----:B------:R-:W-:-:S02]  /*0c40*/  SHF.L.U32 R50, R191, 0x5, RZ ;  /* 0x00000005bf327819 */ /* 0x000fc400000006ff */
[----:B------:R-:W-:Y:S02]  /*0c50*/  SHF.L.U32 R168, R209, 0x5, RZ ;  /* 0x00000005d1a87819 */ /* 0x000fe400000006ff */
[----:B------:R-:W-:Y:S02]  /*0c60*/  LOP3.LUT R3, R3, 0xfc, RZ, 0xfc, !PT ;  /* 0x000000fc03037812 */ /* 0x000fe400078efcff */
[----:B------:R-:W-:Y:S01]  /*0c70*/  SHF.L.U32 R20, R19, 0x5, RZ ;  /* 0x0000000513147819 */ /* 0x000fe200000006ff */
[----:B------:R-:W-:Y:S01]  /*0c80*/  IMAD.WIDE.U32 R38, R6, 0x2, R38 ;  /* 0x0000000206267825 */ /* 0x000fe200078e0026 */
[-C--:B------:R-:W-:Y:S01]  /*0c90*/  LEA R78, P3, R5, R68.reuse, 0x6 ;  /* 0x00000044054e7211 */ /* 0x080fe200078630ff */
[----:B------:R-:W4:Y:S01]  /*0ca0*/  LDG.E.U16 R156, desc[UR14][R156.64] ;  /* 0x0000000e9c9c7981 */ /* 0x000f22000c1e1500 */
[-C--:B------:R-:W-:Y:S01]  /*0cb0*/  LEA R140, P4, R8, R68.reuse, 0x6 ;  /* 0x00000044088c7211 */ /* 0x080fe200078830ff */
[----:B------:R-:W-:Y:S01]  /*0cc0*/  IMAD.SHL.U32 R14, R3, 0x20, RZ ;  /* 0x00000020030e7824 */ /* 0x000fe200078e00ff */
[-C--:B------:R-:W-:Y:S01]  /*0cd0*/  LEA R136, P5, R199, R68.reuse, 0x6 ;  /* 0x00000044c7887211 */ /* 0x080fe200078a30ff */
[C---:B------:R-:W-:Y:S01]  /*0ce0*/  IMAD.WIDE.U32 R40, R6.reuse, 0x2, R40 ;  /* 0x0000000206287825 */ /* 0x040fe200078e0028 */
[-C--:B------:R-:W-:Y:S01]  /*0cf0*/  LEA R128, P0, R195, R68.reuse, 0x6 ;  /* 0x00000044c3807211 */ /* 0x080fe200078030ff */
[----:B------:R-:W5:Y:S01]  /*0d00*/  LDG.E.U16 R38, desc[UR14][R38.64] ;  /* 0x0000000e26267981 */ /* 0x000f62000c1e1500 */
[----:B------:R-:W-:Y:S01]  /*0d10*/  LEA R134, P1, R191, R68, 0x6 ;  /* 0x00000044bf867211 */ /* 0x000fe200078230ff */
[----:B------:R-:W-:Y:S01]  /*0d20*/  IMAD.WIDE.U32 R54, R6, 0x2, R54 ;  /* 0x0000000206367825 */ /* 0x000fe200078e0036 */
[----:B------:R-:W-:-:S02]  /*0d30*/  LEA.HI.X R83, R120, R69, RZ, 0x1, P6 ;  /* 0x0000004578537211 */ /* 0x000fc400030f0cff */
[-C--:B------:R-:W-:Y:S01]  /*0d40*/  LEA.HI.X R143, R126, R69.reuse, RZ, 0x1, P2 ;  /* 0x000000457e8f7211 */ /* 0x080fe200010f0cff */
[----:B------:R-:W-:Y:S01]  /*0d50*/  IMAD.WIDE.U32 R36, R6, 0x2, R36 ;  /* 0x0000000206247825 */ /* 0x000fe200078e0024 */
[-C--:B------:R-:W-:Y:S01]  /*0d60*/  LEA.HI.X R79, R130, R69.reuse, RZ, 0x1, P3 ;  /* 0x00000045824f7211 */ /* 0x080fe200018f0cff */
[----:B------:R-:W2:Y:S01]  /*0d70*/  LDG.E.U16 R54, desc[UR14][R54.64] ;  /* 0x0000000e36367981 */ /* 0x000ea2000c1e1500 */
[-C--:B------:R-:W-:Y:S01]  /*0d80*/  LEA.HI.X R141, R32, R69.reuse, RZ, 0x1, P4 ;  /* 0x00000045208d7211 */ /* 0x080fe200020f0cff */
[----:B------:R-:W-:Y:S01]  /*0d90*/  IMAD.WIDE.U32 R42, R6, 0x2, R42 ;  /* 0x00000002062a7825 */ /* 0x000fe200078e002a */
[-C--:B------:R-:W-:Y:S01]  /*0da0*/  LEA.HI.X R137, R44, R69.reuse, RZ, 0x1, P5 ;  /* 0x000000452c897211 */ /* 0x080fe200028f0cff */
[----:B------:R-:W5:Y:S01]  /*0db0*/  LDG.E.U16 R36, desc[UR14][R36.64] ;  /* 0x0000000e24247981 */ /* 0x000f62000c1e1500 */
[----:B------:R-:W-:Y:S01]  /*0dc0*/  LEA.HI.X R129, R48, R69, RZ, 0x1, P0 ;  /* 0x0000004530817211 */ /* 0x000fe200000f0cff */
[C---:B------:R-:W-:Y:S01]  /*0dd0*/  IMAD.WIDE.U32 R52, R6.reuse, 0x2, R52 ;  /* 0x0000000206347825 */ /* 0x040fe200078e0034 */
[-C--:B------:R-:W-:Y:S01]  /*0de0*/  LEA R132, P2, R169, R68.reuse, 0x6 ;  /* 0x00000044a9847211 */ /* 0x080fe200078430ff */
[----:B------:R-:W5:Y:S01]  /*0df0*/  LDG.E.U16 R42, desc[UR14][R42.64] ;  /* 0x0000000e2a2a7981 */ /* 0x000f62000c1e1500 */
[-C--:B------:R-:W-:Y:S01]  /*0e00*/  LEA R130, P3, R249, R68.reuse, 0x6 ;  /* 0x00000044f9827211 */ /* 0x080fe200078630ff */
[C---:B------:R-:W-:Y:S01]  /*0e10*/  IMAD.WIDE.U32 R46, R6.reuse, 0x2, R46 ;  /* 0x00000002062e7825 */ /* 0x040fe200078e002e */
[-C--:B------:R-:W-:Y:S01]  /*0e20*/  LEA R126, P6, R245, R68.reuse, 0x6 ;  /* 0x00000044f57e7211 */ /* 0x080fe200078c30ff */
[----:B------:R-:W5:Y:S01]  /*0e30*/  LDG.E.U16 R52, desc[UR14][R52.64] ;  /* 0x0000000e34347981 */ /* 0x000f62000c1e1500 */
[-C--:B------:R-:W-:Y:S01]  /*0e40*/  LEA R118, P4, R241, R68.reuse, 0x6 ;  /* 0x00000044f1767211 */ /* 0x080fe200078830ff */
[----:B------:R-:W-:Y:S01]  /*0e50*/  IMAD.WIDE.U32 R164, R6, 0x2, R164 ;  /* 0x0000000206a47825 */ /* 0x000fe200078e00a4 */
[-C--:B------:R-:W-:Y:S01]  /*0e60*/  LEA R124, P5, R237, R68.reuse, 0x6 ;  /* 0x00000044ed7c7211 */ /* 0x080fe200078a30ff */
[----:B------:R-:W5:Y:S01]  /*0e70*/  LDG.E.U16 R46, desc[UR14][R46.64] ;  /* 0x0000000e2e2e7981 */ /* 0x000f62000c1e1500 */
[----:B------:R-:W-:-:S02]  /*0e80*/  LEA R122, P0, R233, R68, 0x6 ;  /* 0x00000044e97a7211 */ /* 0x000fc400078030ff */
[-C--:B------:R-:W-:Y:S01]  /*0e90*/  LEA.HI.X R135, R50, R69.reuse, RZ, 0x1, P1 ;  /* 0x0000004532877211 */ /* 0x080fe200008f0cff */
[----:B------:R-:W-:Y:S01]  /*0ea0*/  IMAD.WIDE.U32 R158, R6, 0x2, R158 ;  /* 0x00000002069e7825 */ /* 0x000fe200078e009e */
[----:B------:R-:W-:Y:S01]  /*0eb0*/  LEA R120, P1, R229, R68, 0x6 ;  /* 0x00000044e5787211 */ /* 0x000fe200078230ff */
[----:B------:R-:W5:Y:S01]  /*0ec0*/  LDG.E.U16 R164, desc[UR14][R164.64] ;  /* 0x0000000ea4a47981 */ /* 0x000f62000c1e1500 */
[-C--:B------:R-:W-:Y:S02]  /*0ed0*/  LEA.HI.X R133, R66, R69.reuse, RZ, 0x1, P2 ;  /* 0x0000004542857211 */ /* 0x080fe400010f0cff */
[-C--:B------:R-:W-:Y:S02]  /*0ee0*/  LEA.HI.X R131, R84, R69.reuse, RZ, 0x1, P3 ;  /* 0x0000004554837211 */ /* 0x080fe400018f0cff */
[-C--:B------:R-:W-:Y:S02]  /*0ef0*/  LEA.HI.X R127, R86, R69.reuse, RZ, 0x1, P6 ;  /* 0x00000045567f7211 */ /* 0x080fe400030f0cff */
[----:B------:R-:W-:-:S02]  /*0f00*/  LEA.HI.X R119, R88, R69, RZ, 0x1, P4 ;  /* 0x0000004558777211 */ /* 0x000fc400020f0cff */
[-C--:B------:R-:W-:Y:S02]  /*0f10*/  LEA.HI.X R125, R90, R69.reuse, RZ, 0x1, P5 ;  /* 0x000000455a7d7211 */ /* 0x080fe400028f0cff */
[----:B------:R-:W-:Y:S01]  /*0f20*/  LEA.HI.X R123, R92, R69, RZ, 0x1, P0 ;  /* 0x000000455c7b7211 */ /* 0x000fe200000f0cff */
[----:B------:R-:W-:Y:S01]  /*0f30*/  IMAD.WIDE.U32 R152, R6, 0x2, R152 ;  /* 0x0000000206987825 */ /* 0x000fe200078e0098 */
[-C--:B------:R-:W-:Y:S01]  /*0f40*/  LEA R116, P2, R225, R68.reuse, 0x6 ;  /* 0x00000044e1747211 */ /* 0x080fe200078430ff */
[----:B------:R-:W4:Y:S01]  /*0f50*/  LDG.E.U16 R158, desc[UR14][R158.64] ;  /* 0x0000000e9e9e7981 */ /* 0x000f22000c1e1500 */
[-C--:B------:R-:W-:Y:S02]  /*0f60*/  LEA R108, P3, R221, R68.reuse, 0x6 ;  /* 0x00000044dd6c7211 */ /* 0x080fe400078630ff */
[-C--:B------:R-:W-:Y:S02]  /*0f70*/  LEA R114, P6, R217, R68.reuse, 0x6 ;  /* 0x00000044d9727211 */ /* 0x080fe400078c30ff */
[----:B------:R-:W-:-:S02]  /*0f80*/  LEA R112, P4, R213, R68, 0x6 ;  /* 0x00000044d5707211 */ /* 0x000fc400078830ff */
[-C--:B------:R-:W-:Y:S02]  /*0f90*/  LEA R110, P5, R209, R68.reuse, 0x6 ;  /* 0x00000044d16e7211 */ /* 0x080fe400078a30ff */
[-C--:B------:R-:W-:Y:S02]  /*0fa0*/  LEA R106, P0, R205, R68.reuse, 0x6 ;  /* 0x00000044cd6a7211 */ /* 0x080fe400078030ff */
[-C--:B------:R-:W-:Y:S01]  /*0fb0*/  LEA.HI.X R121, R94, R69.reuse, RZ, 0x1, P1 ;  /* 0x000000455e797211 */ /* 0x080fe200008f0cff */
[----:B------:R-:W-:Y:S01]  /*0fc0*/  IMAD.WIDE.U32 R150, R6, 0x2, R150 ;  /* 0x0000000206967825 */ /* 0x000fe200078e0096 */
[----:B------:R-:W-:Y:S01]  /*0fd0*/  LEA R98, P1, R201, R68, 0x6 ;  /* 0x00000044c9627211 */ /* 0x000fe200078230ff */
[----:B------:R-:W5:Y:S01]  /*0fe0*/  LDG.E.U16 R152, desc[UR14][R152.64] ;  /* 0x0000000e98987981 */ /* 0x000f62000c1e1500 */
[-C--:B------:R-:W-:Y:S02]  /*0ff0*/  LEA.HI.X R117, R100, R69.reuse, RZ, 0x1, P2 ;  /* 0x0000004564757211 */ /* 0x080fe400010f0cff */
[----:B------:R-:W-:-:S02]  /*1000*/  LEA.HI.X R109, R102, R69, RZ, 0x1, P3 ;  /* 0x00000045666d7211 */ /* 0x000fc400018f0cff */
[-C--:B------:R-:W-:Y:S02]  /*1010*/  LEA.HI.X R115, R154, R69.reuse, RZ, 0x1, P6 ;  /* 0x000000459a737211 */ /* 0x080fe400030f0cff */
[-C--:B------:R-:W-:Y:S02]  /*1020*/  LEA.HI.X R113, R160, R69.reuse, RZ, 0x1, P4 ;  /* 0x00000045a0717211 */ /* 0x080fe400020f0cff */
[-C--:B------:R-:W-:Y:S02]  /*1030*/  LEA.HI.X R111, R168, R69.reuse, RZ, 0x1, P5 ;  /* 0x00000045a86f7211 */ /* 0x080fe400028f0cff */
[----:B------:R-:W-:Y:S01]  /*1040*/  LEA.HI.X R107, R170, R69, RZ, 0x1, P0 ;  /* 0x00000045aa6b7211 */ /* 0x000fe200000f0cff */
[----:B------:R-:W-:Y:S01]  /*1050*/  IMAD.WIDE.U32 R148, R6, 0x2, R148 ;  /* 0x0000000206947825 */ /* 0x000fe200078e0094 */
[-C--:B------:R-:W-:Y:S01]  /*1060*/  LEA R104, P2, R161, R68.reuse, 0x6 ;  /* 0x00000044a1687211 */ /* 0x080fe200078430ff */
[----:B------:R-:W5:Y:S01]  /*1070*/  LDG.E.U16 R150, desc[UR14][R150.64] ;  /* 0x0000000e96967981 */ /* 0x000f62000c1e1500 */
[----:B------:R-:W-:-:S02]  /*1080*/  LEA R102, P3, R29, R68, 0x6 ;  /* 0x000000441d667211 */ /* 0x000fc400078630ff */
[-C--:B------:R-:W-:Y:S02]  /*1090*/  LEA R100, P6, R33, R68.reuse, 0x6 ;  /* 0x0000004421647211 */ /* 0x080fe400078c30ff */
[-C--:B------:R-:W-:Y:S02]  /*10a0*/  LEA R44, P4, R185, R68.reuse, 0x6 ;  /* 0x00000044b92c7211 */ /* 0x080fe400078830ff */
[-C--:B------:R-:W-:Y:S02]  /*10b0*/  LEA R88, P5, R181, R68.reuse, 0x6 ;  /* 0x00000044b5587211 */ /* 0x080fe400078a30ff */
[-C--:B------:R-:W-:Y:S02]  /*10c0*/  LEA R94, P0, R177, R68.reuse, 0x6 ;  /* 0x00000044b15e7211 */ /* 0x080fe400078030ff */
[-C--:B------:R-:W-:Y:S01]  /*10d0*/  LEA.HI.X R99, R172, R69.reuse, RZ, 0x1, P1 ;  /* 0x00000045ac637211 */ /* 0x080fe200008f0cff */
[----:B------:R-:W-:Y:S01]  /*10e0*/  IMAD.WIDE.U32 R146, R6, 0x2, R146 ;  /* 0x0000000206927825 */ /* 0x000fe200078e0092 */
[----:B------:R-:W-:Y:S01]  /*10f0*/  LEA R92, P1, R173, R68, 0x6 ;  /* 0x00000044ad5c7211 */ /* 0x000fe200078230ff */
[----:B------:R-:W5:Y:S01]  /*1100*/  LDG.E.U16 R148, desc[UR14][R148.64] ;  /* 0x0000000e94947981 */ /* 0x000f62000c1e1500 */
[----:B------:R-:W-:-:S02]  /*1110*/  LEA.HI.X R105, R174, R69, RZ, 0x1, P2 ;  /* 0x00000045ae697211 */ /* 0x000fc400010f0cff */
[-C--:B------:R-:W-:Y:S02]  /*1120*/  LEA.HI.X R103, R176, R69.reuse, RZ, 0x1, P3 ;  /* 0x00000045b0677211 */ /* 0x080fe400018f0cff */
        /* <DEDUP_REMOVED lines=17> */
[-C--:B------:R-:W-:Y:S01]  /*1240*/  LEA.HI.X R87, R18, R69.reuse, RZ, 0x1, P3 ;  /* 0x0000004512577211 */ /* 0x080fe200018f0cff */
[----:B------:R-:W-:Y:S01]  /*1250*/  IMAD.WIDE.U32 R88, R6, 0x2, R88 ;  /* 0x0000000206587825 */ /* 0x000fe200078e0058 */
[-C--:B------:R-:W-:Y:S01]  /*1260*/  LEA.HI.X R49, R20, R69.reuse, RZ, 0x1, P6 ;  /* 0x0000004514317211 */ /* 0x080fe200030f0cff */
[----:B------:R-:W5:Y:S01]  /*1270*/  LDG.E.U16 R30, desc[UR14][R44.64] ;  /* 0x0000000e2c1e7981 */ /* 0x000f62000c1e1500 */
[-C--:B------:R-:W-:Y:S02]  /*1280*/  LEA.HI.X R67, R22, R69.reuse, RZ, 0x1, P4 ;  /* 0x0000004516437211 */ /* 0x080fe400020f0cff */
[-C--:B------:R-:W-:Y:S01]  /*1290*/  LEA.HI.X R51, R24, R69.reuse, RZ, 0x1, P5 ;  /* 0x0000004518337211 */ /* 0x080fe200028f0cff */
[----:B------:R-:W5:Y:S01]  /*12a0*/  LDG.E.U16 R32, desc[UR14][R88.64] ;  /* 0x0000000e58207981 */ /* 0x000f62000c1e1500 */
[-C--:B------:R-:W-:Y:S02]  /*12b0*/  LEA.HI.X R85, R2, R69.reuse, RZ, 0x1, P0 ;  /* 0x0000004502557211 */ /* 0x080fe400000f0cff */
[----:B------:R-:W-:-:S02]  /*12c0*/  LEA.HI.X R69, R14, R69, RZ, 0x1, P1 ;  /* 0x000000450e457211 */ /* 0x000fc400008f0cff */
[----:B------:R0:W5:Y:S02]  /*12d0*/  LDG.E.U16 R14, desc[UR14][R40.64] ;  /* 0x0000000e280e7981 */ /* 0x000164000c1e1500 */
[----:B0-----:R-:W0:Y:S01]  /*12e0*/  LDC.64 R40, c[0x0][0x218] ;  /* 0x00008600ff287b82 */ /* 0x001e220000000a00 */
[----:B------:R-:W-:-:S04]  /*12f0*/  IMAD.WIDE.U32 R48, R6, 0x2, R48 ;  /* 0x0000000206307825 */ /* 0x000fc800078e0030 */
[----:B------:R-:W-:Y:S01]  /*1300*/  IMAD.WIDE.U32 R88, R6, 0x2, R68 ;  /* 0x0000000206587825 */ /* 0x000fe200078e0044 */
[----:B------:R1:W5:Y:S03]  /*1310*/  LDG.E.U16 R34, desc[UR14][R48.64] ;  /* 0x0000000e30227981 */ /* 0x000366000c1e1500 */
[----:B------:R-:W-:Y:S02]  /*1320*/  IMAD.SHL.U32 R18, R8, 0x40, RZ ;  /* 0x0000004008127824 */ /* 0x000fe400078e00ff */
[----:B------:R-:W-:Y:S01]  /*1330*/  IMAD.WIDE.U32 R50, R6, 0x2, R50 ;  /* 0x0000000206327825 */ /* 0x000fe200078e0032 */
[----:B------:R-:W5:Y:S03]  /*1340*/  LDG.E.U16 R88, desc[UR14][R88.64] ;  /* 0x0000000e58587981 */ /* 0x000f66000c1e1500 */
[----:B------:R-:W-:Y:S01]  /*1350*/  IMAD.SHL.U32 R20, R4, 0x40, RZ ;  /* 0x0000004004147824 */ /* 0x000fe200078e00ff */
[----:B------:R1:W5:Y:S01]  /*1360*/  LDG.E.U16 R39, desc[UR14][R50.64] ;  /* 0x0000000e32277981 */ /* 0x000362000c1e1500 */
[----:B0-----:R-:W-:-:S04]  /*1370*/  LEA R44, P0, R12, R40, 0x2 ;  /* 0x000000280c2c7211 */ /* 0x001fc800078010ff */
[----:B------:R-:W-:Y:S02]  /*1380*/  LEA.HI.X R45, R10, R41, RZ, 0x1, P0 ;  /* 0x000000290a2d7211 */ /* 0x000fe400000f0cff */
[----:B------:R-:W-:-:S04]  /*1390*/  LEA R68, P0, R8, R40, 0x7 ;  /* 0x0000002808447211 */ /* 0x000fc800078038ff */
[----:B------:R-:W-:Y:S02]  /*13a0*/  LEA.HI.X R69, R18, R41, RZ, 0x1, P0 ;  /* 0x0000002912457211 */ /* 0x000fe400000f0cff */
[----:B-1----:R-:W-:Y:S01]  /*13b0*/  LEA R48, P0, R4, R40, 0x7 ;  /* 0x0000002804307211 */ /* 0x002fe200078038ff */
[----:B------:R-:W-:-:S03]  /*13c0*/  IMAD.WIDE.U32 R66, R6, 0x2, R66 ;  /* 0x0000000206427825 */ /* 0x000fc600078e0042 */
[----:B------:R-:W-:Y:S01]  /*13d0*/  LEA.HI.X R49, R20, R41, RZ, 0x1, P0 ;  /* 0x0000002914317211 */ /* 0x000fe200000f0cff */
[C---:B------:R-:W-:Y:S01]  /*13e0*/  IMAD.SHL.U32 R16, R199.reuse, 0x40, RZ ;  /* 0x00000040c7107824 */ /* 0x040fe200078e00ff */
[----:B------:R0:W5:Y:S01]  /*13f0*/  LDG.E.U16 R37, desc[UR14][R66.64] ;  /* 0x0000000e42257981 */ /* 0x000162000c1e1500 */
[----:B------:R-:W-:Y:S01]  /*1400*/  IMAD.WIDE.U32 R50, R6, 0x2, R44 ;  /* 0x0000000206327825 */ /* 0x000fe200078e002c */
[----:B------:R-:W-:-:S03]  /*1410*/  LEA R44, P1, R199, R40, 0x7 ;  /* 0x00000028c72c7211 */ /* 0x000fc600078238ff */
[----:B------:R-:W-:Y:S01]  /*1420*/  IMAD.WIDE.U32 R84, R6, 0x2, R84 ;  /* 0x0000000206547825 */ /* 0x000fe200078e0054 */
[-C--:B------:R-:W-:Y:S01]  /*1430*/  LEA.HI.X R45, R16, R41.reuse, RZ, 0x1, P1 ;  /* 0x00000029102d7211 */ /* 0x080fe200008f0cff */
[----:B------:R-:W5:Y:S02]  /*1440*/  LDG.E.U16 R47, desc[UR14][R50.64] ;  /* 0x0000000e322f7981 */ /* 0x000f64000c1e1500 */
[C---:B------:R-:W-:Y:S02]  /*1450*/  IMAD.SHL.U32 R26, R197.reuse, 0x40, RZ ;  /* 0x00000040c51a7824 */ /* 0x040fe400078e00ff */
[----:B0-----:R-:W-:Y:S01]  /*1460*/  IMAD.WIDE.U32 R66, R6, 0x2, R48 ;  /* 0x0000000206427825 */ /* 0x001fe200078e0030 */
[----:B------:R-:W-:Y:S01]  /*1470*/  LEA R48, P0, R197, R40, 0x7 ;  /* 0x00000028c5307211 */ /* 0x000fe200078038ff */
[----:B------:R0:W5:Y:S02]  /*1480*/  LDG.E.U16 R43, desc[UR14][R84.64] ;  /* 0x0000000e542b7981 */ /* 0x000164000c1e1500 */
[----:B------:R-:W-:Y:S01]  /*1490*/  IMAD.SHL.U32 R28, R195, 0x40, RZ ;  /* 0x00000040c31c7824 */ /* 0x000fe200078e00ff */
[----:B------:R-:W-:Y:S01]  /*14a0*/  LEA.HI.X R49, R26, R41, RZ, 0x1, P0 ;  /* 0x000000291a317211 */ /* 0x000fe200000f0cff */
[----:B------:R1:W5:Y:S01]  /*14b0*/  LDG.E.U16 R53, desc[UR14][R50.64+0x40] ;  /* 0x0000400e32357981 */ /* 0x000362000c1e1500 */
[----:B------:R-:W-:-:S02]  /*14c0*/  IMAD.SHL.U32 R22, R193, 0x40, RZ ;  /* 0x00000040c1167824 */ /* 0x000fc400078e00ff */
[----:B------:R-:W-:Y:S02]  /*14d0*/  IMAD.SHL.U32 R24, R191, 0x40, RZ ;  /* 0x00000040bf187824 */ /* 0x000fe400078e00ff */
[----:B0-----:R-:W-:Y:S01]  /*14e0*/  IMAD.WIDE.U32 R84, R6, 0x2, R44 ;  /* 0x0000000206547825 */ /* 0x001fe200078e002c */
[-C--:B------:R-:W-:Y:S02]  /*14f0*/  LEA R44, P1, R193, R40.reuse, 0x7 ;  /* 0x00000028c12c7211 */ /* 0x080fe400078238ff */
[-C--:B-1----:R-:W-:Y:S02]  /*1500*/  LEA R50, P0, R195, R40.reuse, 0x7 ;  /* 0x00000028c3327211 */ /* 0x082fe400078038ff */
[----:B------:R-:W-:Y:S02]  /*1510*/  LEA R40, P2, R191, R40, 0x7 ;  /* 0x00000028bf287211 */ /* 0x000fe400078438ff */
[-C--:B------:R-:W-:Y:S02]  /*1520*/  LEA.HI.X R51, R28, R41.reuse, RZ, 0x1, P0 ;  /* 0x000000291c337211 */ /* 0x080fe400000f0cff */
[----:B------:R-:W-:-:S02]  /*1530*/  LEA.HI.X R45, R22, R41, RZ, 0x1, P1 ;  /* 0x00000029162d7211 */ /* 0x000fc400008f0cff */
[----:B------:R-:W-:Y:S01]  /*1540*/  LEA.HI.X R41, R24, R41, RZ, 0x1, P2 ;  /* 0x0000002918297211 */ /* 0x000fe200010f0cff */
[----:B------:R-:W-:-:S04]  /*1550*/  IMAD.WIDE.U32 R58, R6, 0x2, R58 ;  /* 0x00000002063a7825 */ /* 0x000fc800078e003a */
[C---:B------:R-:W-:Y:S02]  /*1560*/  IMAD.WIDE.U32 R60, R6.reuse, 0x2, R60 ;  /* 0x00000002063c7825 */ /* 0x040fe400078e003c */
[----:B------:R-:W5:Y:S02]  /*1570*/  LDG.E.U16 R58, desc[UR14][R58.64] ;  /* 0x0000000e3a3a7981 */ /* 0x000f64000c1e1500 */
[C---:B------:R-:W-:Y:S02]  /*1580*/  IMAD.WIDE.U32 R62, R6.reuse, 0x2, R62 ;  /* 0x00000002063e7825 */ /* 0x040fe400078e003e */
[----:B------:R-:W5:Y:S02]  /*1590*/  LDG.E.U16 R60, desc[UR14][R60.64] ;  /* 0x0000000e3c3c7981 */ /* 0x000f64000c1e1500 */
[C---:B------:R-:W-:Y:S02]  /*15a0*/  IMAD.WIDE.U32 R64, R6.reuse, 0x2, R64 ;  /* 0x0000000206407825 */ /* 0x040fe400078e0040 */
[----:B------:R-:W5:Y:S02]  /*15b0*/  LDG.E.U16 R62, desc[UR14][R62.64] ;  /* 0x0000000e3e3e7981 */ /* 0x000f64000c1e1500 */
[----:B------:R-:W-:-:S02]  /*15c0*/  IMAD.WIDE.U32 R72, R6, 0x2, R72 ;  /* 0x0000000206487825 */ /* 0x000fc400078e0048 */
        /* <DEDUP_REMOVED lines=79> */
[----:B------:R-:W-:Y:S02]  /*1ac0*/  IMAD.WIDE.U32 R40, R6, 0x2, R40 ;  /* 0x0000000206287825 */ /* 0x000fe400078e0028 */
[----:B------:R-:W5:Y:S04]  /*1ad0*/  LDG.E.U16 R63, desc[UR14][R66.64+0x40] ;  /* 0x0000400e423f7981 */ /* 0x000f68000c1e1500 */
[----:B------:R-:W5:Y:S04]  /*1ae0*/  LDG.E.U16 R65, desc[UR14][R84.64] ;  /* 0x0000000e54417981 */ /* 0x000f68000c1e1500 */
[----:B------:R-:W5:Y:S04]  /*1af0*/  LDG.E.U16 R71, desc[UR14][R84.64+0x40] ;  /* 0x0000400e54477981 */ /* 0x000f68000c1e1500 */
[----:B------:R-:W5:Y:S04]  /*1b00*/  LDG.E.U16 R66, desc[UR14][R48.64] ;  /* 0x0000000e30427981 */ /* 0x000f68000c1e1500 */
[----:B------:R0:W5:Y:S04]  /*1b10*/  LDG.E.U16 R67, desc[UR14][R48.64+0x40] ;  /* 0x0000400e30437981 */ /* 0x000168000c1e1500 */
[----:B------:R-:W5:Y:S04]  /*1b20*/  LDG.E.U16 R68, desc[UR14][R50.64] ;  /* 0x0000000e32447981 */ /* 0x000f68000c1e1500 */
[----:B------:R-:W5:Y:S04]  /*1b30*/  LDG.E.U16 R69, desc[UR14][R50.64+0x40] ;  /* 0x0000400e32457981 */ /* 0x000f68000c1e1500 */
[----:B------:R-:W5:Y:S04]  /*1b40*/  LDG.E.U16 R73, desc[UR14][R44.64] ;  /* 0x0000000e2c497981 */ /* 0x000f68000c1e1500 */
[----:B------:R1:W5:Y:S04]  /*1b50*/  LDG.E.U16 R75, desc[UR14][R44.64+0x40] ;  /* 0x0000400e2c4b7981 */ /* 0x000368000c1e1500 */
[----:B------:R-:W5:Y:S04]  /*1b60*/  LDG.E.U16 R77, desc[UR14][R40.64] ;  /* 0x0000000e284d7981 */ /* 0x000f68000c1e1500 */
[----:B------:R3:W5:Y:S01]  /*1b70*/  LDG.E.U16 R79, desc[UR14][R40.64+0x40] ;  /* 0x0000400e284f7981 */ /* 0x000762000c1e1500 */
[----:B------:R-:W2:Y:S01]  /*1b80*/  S2UR UR13, SR_CgaCtaId ;  /* 0x00000000000d79c3 */ /* 0x000ea20000008800 */
[----:B0-----:R-:W-:-:S02]  /*1b90*/  SHF.R.S32.HI R48, RZ, 0x6, R0 ;  /* 0x00000006ff307819 */ /* 0x001fc40000011400 */
[C---:B------:R-:W-:Y:S01]  /*1ba0*/  SHF.L.U32 R2, R0.reuse, 0x5, RZ ;  /* 0x0000000500027819 */ /* 0x040fe200000006ff */
[----:B------:R-:W-:Y:S01]  /*1bb0*/  IMAD.SHL.U32 R55, R0, 0x100, RZ ;  /* 0x0000010000377824 */ /* 0x000fe200078e00ff */
[----:B------:R-:W-:Y:S01]  /*1bc0*/  SGXT R48, R48, 0x1 ;  /* 0x000000013030781a */ /* 0x000fe20000000200 */
[----:B------:R-:W-:Y:S01]  /*1bd0*/  UMOV UR4, 0x400 ;  /* 0x0000040000047882 */ /* 0x000fe20000000000 */
[----:B------:R-:W-:Y:S01]  /*1be0*/  LOP3.LUT R49, R2, 0x60, RZ, 0xc0, !PT ;  /* 0x0000006002317812 */ /* 0x000fe200078ec0ff */
[----:B------:R-:W-:Y:S01]  /*1bf0*/  IMAD.SHL.U32 R2, R0, 0x2, RZ ;  /* 0x0000000200027824 */ /* 0x000fe200078e00ff */
[----:B-1----:R-:W-:Y:S01]  /*1c00*/  LOP3.LUT R45, R48, 0x90, RZ, 0xc0, !PT ;  /* 0x00000090302d7812 */ /* 0x002fe200078ec0ff */
[----:B------:R-:W-:Y:S01]  /*1c10*/  IMAD.SHL.U32 R84, R0, 0x10, RZ ;  /* 0x0000001000547824 */ /* 0x000fe200078e00ff */
[----:B------:R-:W-:Y:S02]  /*1c20*/  LOP3.LUT R55, R55, 0x1800, RZ, 0xc0, !PT ;  /* 0x0000180037377812 */ /* 0x000fe400078ec0ff */
[----:B---3--:R-:W-:-:S02]  /*1c30*/  SHF.R.S32.HI R40, RZ, 0x5, R0 ;  /* 0x00000005ff287819 */ /* 0x008fc40000011400 */
[----:B------:R-:W-:Y:S02]  /*1c40*/  LOP3.LUT R45, R45, 0x7e, R2, 0x78, !PT ;  /* 0x0000007e2d2d7812 */ /* 0x000fe400078e7802 */
[----:B------:R-:W-:Y:S02]  /*1c50*/  LOP3.LUT R55, R55, 0x70, R84, 0xf8, !PT ;  /* 0x0000007037377812 */ /* 0x000fe400078ef854 */
[----:B------:R-:W-:Y:S01]  /*1c60*/  SHF.R.S32.HI R2, RZ, 0x2, R0 ;  /* 0x00000002ff027819 */ /* 0x000fe20000011400 */
[----:B--2---:R-:W-:Y:S01]  /*1c70*/  ULEA UR13, UR13, UR4, 0x18 ;  /* 0x000000040d0d7291 */ /* 0x004fe2000f8ec03f */
[----:B------:R-:W-:Y:S02]  /*1c80*/  LOP3.LUT R44, R0, 0x40, RZ, 0xc0, !PT ;  /* 0x00000040002c7812 */ /* 0x000fe400078ec0ff */
[----:B------:R-:W-:-:S04]  /*1c90*/  SGXT R0, R40, 0x1 ;  /* 0x000000012800781a */ /* 0x000fc80000000200 */
[----:B------:R-:W-:Y:S02]  /*1ca0*/  LOP3.LUT R0, R55, 0x2010, R0, 0x78, !PT ;  /* 0x0000201037007812 */ /* 0x000fe400078e7800 */
[----:B------:R0:W-:Y:S01]  /*1cb0*/  STS.U16 [R45+UR13+0x2000], R54 ;  /* 0x002000362d007988 */ /* 0x0001e2000800040d */
[----:B------:R-:W-:Y:S01]  /*1cc0*/  IMAD R41, R12, 0x2, R6 ;  /* 0x000000020c297824 */ /* 0x000fe200078e0206 */
[----:B0-----:R-:W0:Y:S03]  /*1cd0*/  LDC.64 R54, c[0x0][0x220] ;  /* 0x00008800ff367b82 */ /* 0x001e260000000a00 */
[----:B------:R-:W-:Y:S01]  /*1ce0*/  IMAD.SHL.U32 R41, R41, 0x2, RZ ;  /* 0x0000000229297824 */ /* 0x000fe200078e00ff */
[----:B------:R-:W-:-:S04]  /*1cf0*/  SHF.R.U32.HI R40, RZ, 0x1, R12 ;  /* 0x00000001ff287819 */ /* 0x000fc8000001160c */
[----:B------:R-:W-:Y:S02]  /*1d00*/  LOP3.LUT R40, R41, R40, RZ, 0x3c, !PT ;  /* 0x0000002829287212 */ /* 0x000fe400078e3cff */
[----:B------:R-:W-:Y:S01]  /*1d10*/  LOP3.LUT R41, R45, 0x20, RZ, 0x3c, !PT ;  /* 0x000000202d297812 */ /* 0x000fe200078e3cff */
[----:B------:R-:W-:Y:S04]  /*1d20*/  STS.U16 [R45+UR13+0x200], R166 ;  /* 0x000200a62d007988 */ /* 0x000fe8000800040d */
[----:B------:R-:W-:Y:S04]  /*1d30*/  STS.U16 [R45+UR13+0x400], R162 ;  /* 0x000400a22d007988 */ /* 0x000fe8000800040d */
[----:B----4-:R-:W-:Y:S04]  /*1d40*/  STS.U16 [R45+UR13+0x600], R158 ;  /* 0x0006009e2d007988 */ /* 0x010fe8000800040d */
[----:B------:R-:W-:Y:S04]  /*1d50*/  STS.U16 [R45+UR13+0x800], R156 ;  /* 0x0008009c2d007988 */ /* 0x000fe8000800040d */
[----:B-----5:R-:W-:Y:S04]  /*1d60*/  STS.U16 [R45+UR13+0xa00], R152 ;  /* 0x000a00982d007988 */ /* 0x020fe8000800040d */
[----:B------:R-:W-:Y:S04]  /*1d70*/  STS.U16 [R45+UR13+0xc00], R150 ;  /* 0x000c00962d007988 */ /* 0x000fe8000800040d */
        /* <DEDUP_REMOVED lines=16> */
[----:B------:R0:W-:Y:S04]  /*1e80*/  STS.U16 [R45+UR13+0x3000], R56 ;  /* 0x003000382d007988 */ /* 0x0001e8000800040d */
[----:B------:R-:W-:Y:S04]  /*1e90*/  STS.U16 [R45+UR13+0x3200], R14 ;  /* 0x0032000e2d007988 */ /* 0x000fe8000800040d */
[----:B------:R-:W-:Y:S01]  /*1ea0*/  STS.U16 [R45+UR13+0x3400], R80 ;  /* 0x003400502d007988 */ /* 0x000fe2000800040d */
[----:B0-----:R-:W-:-:S03]  /*1eb0*/  LEA R56, P0, R12, R54, 0x3 ;  /* 0x000000360c387211 */ /* 0x001fc600078018ff */
[----:B------:R-:W-:Y:S04]  /*1ec0*/  STS.U16 [R45+UR13+0x3600], R82 ;  /* 0x003600522d007988 */ /* 0x000fe8000800040d */
[----:B------:R-:W-:Y:S04]  /*1ed0*/  STS.U16 [R45+UR13+0x3800], R96 ;  /* 0x003800602d007988 */ /* 0x000fe8000800040d */
[----:B------:R-:W-:Y:S04]  /*1ee0*/  STS.U16 [R45+UR13+0x3a00], R138 ;  /* 0x003a008a2d007988 */ /* 0x000fe8000800040d */
[----:B------:R-:W-:Y:S04]  /*1ef0*/  STS.U16 [R45+UR13+0x3c00], R142 ;  /* 0x003c008e2d007988 */ /* 0x000fe8000800040d */
[----:B------:R-:W-:Y:S04]  /*1f00*/  STS.U16 [R45+UR13+0x3e00], R78 ;  /* 0x003e004e2d007988 */ /* 0x000fe8000800040d */
[----:B------:R-:W-:Y:S04]  /*1f10*/  STS.U16 [R45+UR13], R164 ;  /* 0x000000a42d007988 */ /* 0x000fe8000800040d */
        /* <DEDUP_REMOVED lines=47> */
[----:B------:R1:W-:Y:S01]  /*2210*/  STS.U16 [R40+UR13+0x4e00], R79 ;  /* 0x004e004f28007988 */ /* 0x0003e2000800040d */
[----:B0-----:R-:W-:-:S02]  /*2220*/  LEA.HI.X R57, R10, R55, RZ, 0x2, P0 ;  /* 0x000000370a397211 */ /* 0x001fc400000f14ff */
[-C--:B------:R-:W-:Y:S02]  /*2230*/  LEA R52, P0, R8, R54.reuse, 0x8 ;  /* 0x0000003608347211 */ /* 0x080fe400078040ff */
[-C--:B------:R-:W-:Y:S02]  /*2240*/  LEA R42, P5, R193, R54.reuse, 0x8 ;  /* 0x00000036c12a7211 */ /* 0x080fe400078a40ff */
[-C--:B-1----:R-:W-:Y:S02]  /*2250*/  LEA R40, P6, R191, R54.reuse, 0x8 ;  /* 0x00000036bf287211 */ /* 0x082fe400078c40ff */
[C---:B------:R-:W-:Y:S02]  /*2260*/  SHF.L.U32 R74, R243.reuse, 0x6, RZ ;  /* 0x00000006f34a7819 */ /* 0x040fe400000006ff */
[----:B------:R-:W-:Y:S02]  /*2270*/  LEA.HI.X R41, R24, R55, RZ, 0x2, P6 ;  /* 0x0000003718297211 */ /* 0x000fe400030f14ff */
[-C--:B------:R-:W-:Y:S01]  /*2280*/  LEA R242, P6, R243, R54.reuse, 0x8 ;  /* 0x00000036f3f27211 */ /* 0x080fe200078c40ff */
[----:B------:R-:W-:Y:S01]  /*2290*/  IMAD.SHL.U32 R10, R189, 0x40, RZ ;  /* 0x00000040bd0a7824 */ /* 0x000fe200078e00ff */
[----:B------:R-:W-:Y:S01]  /*22a0*/  LOP3.LUT R49, R49, 0x780, R84, 0xf8, !PT ;  /* 0x0000078031317812 */ /* 0x000fe200078ef854 */
[----:B------:R-:W-:Y:S01]  /*22b0*/  IMAD.SHL.U32 R72, R245, 0x40, RZ ;  /* 0x00000040f5487824 */ /* 0x000fe200078e00ff */
[----:B------:R-:W-:Y:S01]  /*22c0*/  SGXT R2, R2, 0x1 ;  /* 0x000000010202781a */ /* 0x000fe20000000200 */
[----:B------:R-:W-:Y:S01]  /*22d0*/  IMAD.SHL.U32 R88, R229, 0x40, RZ ;  /* 0x00000040e5587824 */ /* 0x000fe200078e00ff */
[----:B------:R-:W-:-:S02]  /*22e0*/  LEA R50, P1, R4, R54, 0x8 ;  /* 0x0000003604327211 */ /* 0x000fc400078240ff */
[-C--:B------:R-:W-:Y:S02]  /*22f0*/  LEA R48, P2, R199, R54.reuse, 0x8 ;  /* 0x00000036c7307211 */ /* 0x080fe400078440ff */
[-C--:B------:R-:W-:Y:S02]  /*2300*/  LEA.HI.X R53, R18, R55.reuse, RZ, 0x2, P0 ;  /* 0x0000003712357211 */ /* 0x080fe400000f14ff */
[-C--:B------:R-:W-:Y:S02]  /*2310*/  LEA.HI.X R43, R22, R55.reuse, RZ, 0x2, P5 ;  /* 0x00000037162b7211 */ /* 0x080fe400028f14ff */
[-C--:B------:R-:W-:Y:S02]  /*2320*/  LEA R38, P0, R189, R54.reuse, 0x8 ;  /* 0x00000036bd267211 */ /* 0x080fe400078040ff */
[----:B------:R-:W-:Y:S02]  /*2330*/  LEA R244, P5, R245, R54, 0x8 ;  /* 0x00000036f5f47211 */ /* 0x000fe400078a40ff */
[----:B------:R-:W-:-:S02]  /*2340*/  LEA.HI.X R243, R74, R55, RZ, 0x2, P6 ;  /* 0x000000374af37211 */ /* 0x000fc400030f14ff */
[-C--:B------:R-:W-:Y:S01]  /*2350*/  LEA R228, P6, R229, R54.reuse, 0x8 ;  /* 0x00000036e5e47211 */ /* 0x080fe200078c40ff */
[----:B------:R-:W-:Y:S01]  /*2360*/  IMAD.SHL.U32 R14, R169, 0x40, RZ ;  /* 0x00000040a90e7824 */ /* 0x000fe200078e00ff */
[----:B------:R-:W-:Y:S01]  /*2370*/  LOP3.LUT R2, R49, 0x2010, R2, 0xf8, !PT ;  /* 0x0000201031027812 */ /* 0x000fe200078ef802 */
[----:B------:R-:W-:Y:S01]  /*2380*/  IMAD.SHL.U32 R30, R251, 0x40, RZ ;  /* 0x00000040fb1e7824 */ /* 0x000fe200078e00ff */
[-C--:B------:R-:W-:Y:S01]  /*2390*/  LEA.HI.X R51, R20, R55.reuse, RZ, 0x2, P1 ;  /* 0x0000003714337211 */ /* 0x080fe200008f14ff */
[----:B------:R-:W-:Y:S01]  /*23a0*/  IMAD.SHL.U32 R76, R241, 0x40, RZ ;  /* 0x00000040f14c7824 */ /* 0x000fe200078e00ff */
[----:B------:R-:W-:Y:S01]  /*23b0*/  LEA.HI.X R49, R16, R55, RZ, 0x2, P2 ;  /* 0x0000003710317211 */ /* 0x000fe200010f14ff */
[----:B------:R-:W-:Y:S01]  /*23c0*/  IMAD.SHL.U32 R86, R231, 0x40, RZ ;  /* 0x00000040e7567824 */ /* 0x000fe200078e00ff */
[-C--:B------:R-:W-:Y:S01]  /*23d0*/  LEA R36, P1, R169, R54.reuse, 0x8 ;  /* 0x00000036a9247211 */ /* 0x080fe200078240ff */
[----:B------:R-:W-:Y:S01]  /*23e0*/  IMAD.SHL.U32 R102, R215, 0x40, RZ ;  /* 0x00000040d7667824 */ /* 0x000fe200078e00ff */
[----:B------:R-:W-:-:S02]  /*23f0*/  LEA R250, P2, R251, R54, 0x8 ;  /* 0x00000036fbfa7211 */ /* 0x000fc400078440ff */
[-C--:B------:R-:W-:Y:S02]  /*2400*/  LEA.HI.X R39, R10, R55.reuse, RZ, 0x2, P0 ;  /* 0x000000370a277211 */ /* 0x080fe400000f14ff */
[-C--:B------:R-:W-:Y:S02]  /*2410*/  LEA.HI.X R245, R72, R55.reuse, RZ, 0x2, P5 ;  /* 0x0000003748f57211 */ /* 0x080fe400028f14ff */
[----:B------:R-:W-:Y:S02]  /*2420*/  R2UR UR12, R44 ;  /* 0x000000002c0c72ca */ /* 0x000fe400000e0000 */
[-C--:B------:R-:W-:Y:S02]  /*2430*/  LEA R240, P0, R241, R54.reuse, 0x8 ;  /* 0x00000036f1f07211 */ /* 0x080fe400078040ff */
[----:B------:R-:W-:Y:S02]  /*2440*/  LEA R230, P5, R231, R54, 0x8 ;  /* 0x00000036e7e67211 */ /* 0x000fe400078a40ff */
[----:B------:R-:W-:-:S02]  /*2450*/  LEA.HI.X R229, R88, R55, RZ, 0x2, P6 ;  /* 0x0000003758e57211 */ /* 0x000fc400030f14ff */
[-C--:B------:R-:W-:Y:S02]  /*2460*/  LEA R44, P4, R195, R54.reuse, 0x8 ;  /* 0x00000036c32c7211 */ /* 0x080fe400078840ff */
[-C--:B------:R-:W-:Y:S01]  /*2470*/  LEA R214, P6, R215, R54.reuse, 0x8 ;  /* 0x00000036d7d67211 */ /* 0x080fe200078c40ff */
[----:B------:R-:W-:Y:S01]  /*2480*/  IMAD.SHL.U32 R78, R239, 0x40, RZ ;  /* 0x00000040ef4e7824 */ /* 0x000fe200078e00ff */
[-C--:B------:R-:W-:Y:S01]  /*2490*/  LEA.HI.X R37, R14, R55.reuse, RZ, 0x2, P1 ;  /* 0x000000370e257211 */ /* 0x080fe200008f14ff */
[----:B------:R-:W-:Y:S01]  /*24a0*/  IMAD.SHL.U32 R80, R237, 0x40, RZ ;  /* 0x00000040ed507824 */ /* 0x000fe200078e00ff */
[-C--:B------:R-:W-:Y:S01]  /*24b0*/  LEA.HI.X R251, R30, R55.reuse, RZ, 0x2, P2 ;  /* 0x000000371efb7211 */ /* 0x080fe200010f14ff */
[----:B------:R-:W-:Y:S01]  /*24c0*/  IMAD.SHL.U32 R90, R227, 0x40, RZ ;  /* 0x00000040e35a7824 */ /* 0x000fe200078e00ff */
[-C--:B------:R-:W-:Y:S01]  /*24d0*/  LEA R238, P1, R239, R54.reuse, 0x8 ;  /* 0x00000036efee7211 */ /* 0x080fe200078240ff */
[----:B------:R-:W-:Y:S01]  /*24e0*/  IMAD.SHL.U32 R100, R217, 0x40, RZ ;  /* 0x00000040d9647824 */ /* 0x000fe200078e00ff */
[----:B------:R-:W-:Y:S01]  /*24f0*/  LEA R236, P2, R237, R54, 0x8 ;  /* 0x00000036edec7211 */ /* 0x000fe200078440ff */
[----:B------:R-:W-:Y:S01]  /*2500*/  IMAD.SHL.U32 R34, R247, 0x40, RZ ;  /* 0x00000040f7227824 */ /* 0x000fe200078e00ff */
[-C--:B------:R-:W-:Y:S01]  /*2510*/  LEA.HI.X R241, R76, R55.reuse, RZ, 0x2, P0 ;  /* 0x000000374cf17211 */ /* 0x080fe200000f14ff */
[----:B------:R-:W-:Y:S01]  /*2520*/  IMAD.SHL.U32 R116, R201, 0x40, RZ ;  /* 0x00000040c9747824 */ /* 0x000fe200078e00ff */
[----:B------:R-:W-:-:S02]  /*2530*/  LEA.HI.X R231, R86, R55, RZ, 0x2, P5 ;  /* 0x0000003756e77211 */ /* 0x000fc400028f14ff */
[-C--:B------:R-:W-:Y:S02]  /*2540*/  LEA R46, P3, R197, R54.reuse, 0x8 ;  /* 0x00000036c52e7211 */ /* 0x080fe400078640ff */
[-C--:B------:R-:W-:Y:S02]  /*2550*/  LEA.HI.X R45, R28, R55.reuse, RZ, 0x2, P4 ;  /* 0x000000371c2d7211 */ /* 0x080fe400020f14ff */
[-C--:B------:R-:W-:Y:S02]  /*2560*/  LEA R226, P0, R227, R54.reuse, 0x8 ;  /* 0x00000036e3e27211 */ /* 0x080fe400078040ff */
[-C--:B------:R-:W-:Y:S02]  /*2570*/  LEA R216, P5, R217, R54.reuse, 0x8 ;  /* 0x00000036d9d87211 */ /* 0x080fe400078a40ff */
[----:B------:R-:W-:Y:S02]  /*2580*/  LEA.HI.X R215, R102, R55, RZ, 0x2, P6 ;  /* 0x0000003766d77211 */ /* 0x000fe400030f14ff */
[----:B------:R-:W-:-:S02]  /*2590*/  LEA R246, P4, R247, R54, 0x8 ;  /* 0x00000036f7f67211 */ /* 0x000fc400078840ff */
[-C--:B------:R-:W-:Y:S01]  /*25a0*/  LEA R200, P6, R201, R54.reuse, 0x8 ;  /* 0x00000036c9c87211 */ /* 0x080fe200078c40ff */
[----:B------:R-:W-:Y:S01]  /*25b0*/  IMAD.SHL.U32 R92, R225, 0x40, RZ ;  /* 0x00000040e15c7824 */ /* 0x000fe200078e00ff */
[-C--:B------:R-:W-:Y:S01]  /*25c0*/  LEA.HI.X R239, R78, R55.reuse, RZ, 0x2, P1 ;  /* 0x000000374eef7211 */ /* 0x080fe200008f14ff */
        /* <DEDUP_REMOVED lines=9> */
[----:B------:R-:W-:-:S02]  /*2660*/  LEA.HI.X R227, R90, R55, RZ, 0x2, P0 ;  /* 0x000000375ae37211 */ /* 0x000fc400000f14ff */
[-C--:B------:R-:W-:Y:S02]  /*2670*/  LEA.HI.X R217, R100, R55.reuse, RZ, 0x2, P5 ;  /* 0x0000003764d97211 */ /* 0x080fe400028f14ff */
[-C--:B------:R-:W-:Y:S02]  /*2680*/  LEA R248, P3, R249, R54.reuse, 0x8 ;  /* 0x00000036f9f87211 */ /* 0x080fe400078640ff */
[-C--:B------:R-:W-:Y:S02]  /*2690*/  LEA.HI.X R247, R34, R55.reuse, RZ, 0x2, P4 ;  /* 0x0000003722f77211 */ /* 0x080fe400020f14ff */
[-C--:B------:R-:W-:Y:S02]  /*26a0*/  LEA R212, P0, R213, R54.reuse, 0x8 ;  /* 0x00000036d5d47211 */ /* 0x080fe400078040ff */
[----:B------:R-:W-:Y:S02]  /*26b0*/  LEA R202, P5, R203, R54, 0x8 ;  /* 0x00000036cbca7211 */ /* 0x000fe400078a40ff */
[----:B------:R-:W-:-:S02]  /*26c0*/  LEA.HI.X R201, R116, R55, RZ, 0x2, P6 ;  /* 0x0000003774c97211 */ /* 0x000fc400030f14ff */
[-C--:B------:R-:W-:Y:S01]  /*26d0*/  LEA R34, P6, R35, R54.reuse, 0x8 ;  /* 0x0000003623227211 */ /* 0x080fe200078c40ff */
[----:B------:R-:W-:Y:S01]  /*26e0*/  IMAD.SHL.U32 R106, R211, 0x40, RZ ;  /* 0x00000040d36a7824 */ /* 0x000fe200078e00ff */
[-C--:B------:R-:W-:Y:S01]  /*26f0*/  LEA.HI.X R225, R92, R55.reuse, RZ, 0x2, P1 ;  /* 0x000000375ce17211 */ /* 0x080fe200008f14ff */
        /* <DEDUP_REMOVED lines=10> */
[-C--:B------:R-:W-:Y:S02]  /*27a0*/  LEA R186, P0, R187, R54.reuse, 0x8 ;  /* 0x00000036bbba7211 */ /* 0x080fe400078040ff */
[-C--:B------:R-:W-:Y:S02]  /*27b0*/  LEA R32, P5, R33, R54.reuse, 0x8 ;  /* 0x0000003621207211 */ /* 0x080fe400078a40ff */
[-C--:B------:R-:W-:Y:S02]  /*27c0*/  LEA.HI.X R35, R130, R55.reuse, RZ, 0x2, P6 ;  /* 0x0000003782237211 */ /* 0x080fe400030f14ff */
[-C--:B------:R-:W-:Y:S01]  /*27d0*/  LEA R172, P6, R173, R54.reuse, 0x8 ;  /* 0x00000036adac7211 */ /* 0x080fe200078c40ff */
[----:B------:R-:W-:Y:S01]  /*27e0*/  IMAD.SHL.U32 R120, R161, 0x40, RZ ;  /* 0x00000040a1787824 */ /* 0x000fe200078e00ff */
[-C--:B------:R-:W-:Y:S01]  /*27f0*/  LEA.HI.X R211, R106, R55.reuse, RZ, 0x2, P1 ;  /* 0x000000376ad37211 */ /* 0x080fe200008f14ff */
[----:B------:R-:W-:Y:S01]  /*2800*/  IMAD.SHL.U32 R132, R185, 0x40, RZ ;  /* 0x00000040b9847824 */ /* 0x000fe200078e00ff */
[----:B------:R-:W-:Y:S01]  /*2810*/  LEA.HI.X R209, R108, R55, RZ, 0x2, P2 ;  /* 0x000000376cd17211 */ /* 0x000fe200010f14ff */
[----:B------:R-:W-:Y:S01]  /*2820*/  IMAD.SHL.U32 R142, R175, 0x40, RZ ;  /* 0x00000040af8e7824 */ /* 0x000fe200078e00ff */
[----:B------:R-:W-:Y:S01]  /*2830*/  SHF.L.U32 R122, R155, 0x6, RZ ;  /* 0x000000069b7a7819 */ /* 0x000fe200000006ff */
        /* <DEDUP_REMOVED lines=16> */
[----:B------:R-:W-:Y:S02]  /*2940*/  LEA R180, P2, R181, R54, 0x8 ;  /* 0x00000036b5b47211 */ /* 0x000fe400078440ff */
[----:B------:R-:W-:-:S02]  /*2950*/  LEA.HI.X R185, R132, R55, RZ, 0x2, P0 ;  /* 0x0000003784b97211 */ /* 0x000fc400000f14ff */
[-C--:B------:R-:W-:Y:S02]  /*2960*/  LEA.HI.X R175, R142, R55.reuse, RZ, 0x2, P5 ;  /* 0x000000378eaf7211 */ /* 0x080fe400028f14ff */
[C---:B------:R-:W-:Y:S02]  /*2970*/  SHF.L.U32 R146, R171.reuse, 0x6, RZ ;  /* 0x00000006ab927819 */ /* 0x040fe400000006ff */
        /* <DEDUP_REMOVED lines=9> */
[----:B------:R-:W-:-:S02]  /*2a10*/  LEA R168, P1, R27, R54, 0x8 ;  /* 0x000000361ba87211 */ /* 0x000fc400078240ff */
[-C--:B------:R-:W-:Y:S02]  /*2a20*/  LEA R166, P2, R25, R54.reuse, 0x8 ;  /* 0x0000003619a67211 */ /* 0x080fe400078440ff */
[-C--:B------:R-:W-:Y:S02]  /*2a30*/  LEA.HI.X R171, R146, R55.reuse, RZ, 0x2, P0 ;  /* 0x0000003792ab7211 */ /* 0x080fe400000f14ff */
[----:B------:R-:W-:Y:S02]  /*2a40*/  LEA.HI.X R159, R70, R55, RZ, 0x2, P5 ;  /* 0x00000037469f7211 */ /* 0x000fe400028f14ff */
[----:B------:R-:W-:Y:S02]  /*2a50*/  SHF.L.U32 R66, R5, 0x6, RZ ;  /* 0x0000000605427819 */ /* 0x000fe400000006ff */
[-C--:B------:R-:W-:Y:S02]  /*2a60*/  LEA R152, P0, R15, R54.reuse, 0x8 ;  /* 0x000000360f987211 */ /* 0x080fe400078040ff */
[----:B------:R-:W-:-:S02]  /*2a70*/  LEA R8, P5, R5, R54, 0x8 ;  /* 0x0000003605087211 */ /* 0x000fc400078a40ff */
[-C--:B------:R-:W-:Y:S01]  /*2a80*/  LEA.HI.X R25, R4, R55.reuse, RZ, 0x2, P6 ;  /* 0x0000003704197211 */ /* 0x080fe200030f14ff */
[----:B------:R-:W-:Y:S01]  /*2a90*/  IMAD.WIDE.U32 R4, R6, 0x4, R56 ;  /* 0x0000000406047825 */ /* 0x000fe200078e0038 */
[-C--:B------:R-:W-:Y:S02]  /*2aa0*/  LEA.HI.X R169, R148, R55.reuse, RZ, 0x2, P1 ;  /* 0x0000003794a97211 */ /* 0x080fe400008f14ff */
[C---:B------:R-:W-:Y:S01]  /*2ab0*/  LEA R22, P1, R13.reuse, R54, 0x8 ;  /* 0x000000360d167211 */ /* 0x040fe200078240ff */
[----:B------:R-:W-:Y:S01]  /*2ac0*/  IMAD.SHL.U32 R58, R13, 0x40, RZ ;  /* 0x000000400d3a7824 */ /* 0x000fe200078e00ff */
[----:B------:R-:W-:Y:S01]  /*2ad0*/  LEA.HI.X R153, R12, R55, RZ, 0x2, P0 ;  /* 0x000000370c997211 */ /* 0x000fe200000f14ff */
[C---:B------:R-:W-:Y:S01]  /*2ae0*/  IMAD.WIDE.U32 R16, R6.reuse, 0x4, R52 ;  /* 0x0000000406107825 */ /* 0x040fe200078e0034 */
[----:B------:R0:W-:Y:S03]  /*2af0*/  STL.64 [R1+0x48], R4 ;  /* 0x0000480401007387 */ /* 0x0001e60000100a00 */
[C---:B------:R-:W-:Y:S01]  /*2b00*/  IMAD.WIDE.U32 R12, R6.reuse, 0x4, R50 ;  /* 0x00000004060c7825 */ /* 0x040fe200078e0032 */
[----:B------:R1:W-:Y:S04]  /*2b10*/  STL.64 [R1+0x40], R16 ;  /* 0x0000401001007387 */ /* 0x0003e80000100a00 */
[----:B------:R2:W-:Y:S01]  /*2b20*/  STL.64 [R1+0x38], R12 ;  /* 0x0000380c01007387 */ /* 0x0005e20000100a00 */
[----:B0-----:R-:W-:-:S04]  /*2b30*/  IMAD.WIDE.U32 R4, R6, 0x4, R48 ;  /* 0x0000000406047825 */ /* 0x001fc800078e0030 */
[C---:B-1----:R-:W-:Y:S01]  /*2b40*/  IMAD.WIDE.U32 R16, R6.reuse, 0x4, R46 ;  /* 0x0000000406107825 */ /* 0x042fe200078e002e */
[----:B------:R0:W-:Y:S03]  /*2b50*/  STL.64 [R1+0x30], R4 ;  /* 0x0000300401007387 */ /* 0x0001e60000100a00 */
[C---:B--2---:R-:W-:Y:S01]  /*2b60*/  IMAD.WIDE.U32 R12, R6.reuse, 0x4, R44 ;  /* 0x00000004060c7825 */ /* 0x044fe200078e002c */
[----:B------:R1:W-:Y:S04]  /*2b70*/  STL.64 [R1+0x28], R16 ;  /* 0x0000281001007387 */ /* 0x0003e80000100a00 */
[----:B------:R2:W-:Y:S01]  /*2b80*/  STL.64 [R1+0x20], R12 ;  /* 0x0000200c01007387 */ /* 0x0005e20000100a00 */
[----:B0-----:R-:W-:-:S04]  /*2b90*/  IMAD.WIDE.U32 R4, R6, 0x4, R42 ;  /* 0x0000000406047825 */ /* 0x001fc800078e002a */
[C---:B-1----:R-:W-:Y:S01]  /*2ba0*/  IMAD.WIDE.U32 R16, R6.reuse, 0x4, R40 ;  /* 0x0000000406107825 */ /* 0x042fe200078e0028 */
[----:B------:R0:W-:Y:S03]  /*2bb0*/  STL.64 [R1+0x18], R4 ;  /* 0x0000180401007387 */ /* 0x0001e60000100a00 */
[C---:B--2---:R-:W-:Y:S01]  /*2bc0*/  IMAD.WIDE.U32 R12, R6.reuse, 0x4, R38 ;  /* 0x00000004060c7825 */ /* 0x044fe200078e0026 */
[----:B------:R-:W-:Y:S03]  /*2bd0*/  STL.64 [R1+0x10], R16 ;  /* 0x0000101001007387 */ /* 0x000fe60000100a00 */
[C---:B------:R-:W-:Y:S01]  /*2be0*/  IMAD.WIDE.U32 R250, R6.reuse, 0x4, R250 ;  /* 0x0000000406fa7825 */ /* 0x040fe200078e00fa */
[----:B------:R-:W-:Y:S03]  /*2bf0*/  STL.64 [R1+0x8], R12 ;  /* 0x0000080c01007387 */ /* 0x000fe60000100a00 */
[----:B0-----:R-:W-:Y:S01]  /*2c00*/  IMAD.WIDE.U32 R4, R6, 0x4, R36 ;  /* 0x0000000406047825 */ /* 0x001fe200078e0024 */
[----:B------:R0:W-:Y:S04]  /*2c10*/  STL.64 [R1+0x50], R250 ;  /* 0x000050fa01007387 */ /* 0x0001e80000100a00 */
[----:B------:R1:W-:Y:S04]  /*2c20*/  STL.64 [R1], R4 ;  /* 0x0000000401007387 */ /* 0x0003e80000100a00 */
[----:B0-----:R-:W2:Y:S01]  /*2c30*/  LDL.LU.64 R250, [R1+0x38] ;  /* 0x0000380001fa7983 */ /* 0x001ea20000300a00 */
[C---:B------:R-:W-:Y:S01]  /*2c40*/  IMAD.SHL.U32 R82, R235.reuse, 0x40, RZ ;  /* 0x00000040eb527824 */ /* 0x040fe200078e00ff */
[-C--:B------:R-:W-:Y:S01]  /*2c50*/  LEA R234, P3, R235, R54.reuse, 0x8 ;  /* 0x00000036ebea7211 */ /* 0x080fe200078640ff */
[C---:B------:R-:W-:Y:S01]  /*2c60*/  IMAD.SHL.U32 R84, R233.reuse, 0x40, RZ ;  /* 0x00000040e9547824 */ /* 0x040fe200078e00ff */
[----:B------:R-:W-:Y:S01]  /*2c70*/  LEA R232, P4, R233, R54, 0x8 ;  /* 0x00000036e9e87211 */ /* 0x000fe200078840ff */
[----:B------:R-:W-:Y:S01]  /*2c80*/  IMAD.SHL.U32 R96, R221, 0x40, RZ ;  /* 0x00000040dd607824 */ /* 0x000fe200078e00ff */
[----:B------:R-:W-:-:S02]  /*2c90*/  LEA.HI.X R235, R82, R55, RZ, 0x2, P3 ;  /* 0x0000003752eb7211 */ /* 0x000fc400018f14ff */
[-C--:B------:R-:W-:Y:S02]  /*2ca0*/  LEA.HI.X R233, R84, R55.reuse, RZ, 0x2, P4 ;  /* 0x0000003754e97211 */ /* 0x080fe400020f14ff */
[----:B------:R-:W-:Y:S02]  /*2cb0*/  SHF.L.U32 R98, R219, 0x6, RZ ;  /* 0x00000006db627819 */ /* 0x000fe400000006ff */
[-C--:B------:R-:W-:Y:S02]  /*2cc0*/  LEA R220, P3, R221, R54.reuse, 0x8 ;  /* 0x00000036dddc7211 */ /* 0x080fe400078640ff */
[----:B------:R-:W-:Y:S01]  /*2cd0*/  LEA R218, P4, R219, R54, 0x8 ;  /* 0x00000036dbda7211 */ /* 0x000fe200078840ff */
[----:B------:R-:W-:Y:S01]  /*2ce0*/  IMAD.SHL.U32 R110, R207, 0x40, RZ ;  /* 0x00000040cf6e7824 */ /* 0x000fe200078e00ff */
[-C--:B------:R-:W-:Y:S01]  /*2cf0*/  LEA.HI.X R221, R96, R55.reuse, RZ, 0x2, P3 ;  /* 0x0000003760dd7211 */ /* 0x080fe200018f14ff */
[----:B------:R-:W-:Y:S01]  /*2d00*/  IMAD.SHL.U32 R112, R205, 0x40, RZ ;  /* 0x00000040cd707824 */ /* 0x000fe200078e00ff */
[----:B------:R-:W-:-:S02]  /*2d10*/  LEA.HI.X R219, R98, R55, RZ, 0x2, P4 ;  /* 0x0000003762db7211 */ /* 0x000fc400020f14ff */
[-C--:B------:R-:W-:Y:S02]  /*2d20*/  LEA R206, P3, R207, R54.reuse, 0x8 ;  /* 0x00000036cfce7211 */ /* 0x080fe400078640ff */
[-C--:B------:R-:W-:Y:S01]  /*2d30*/  LEA R204, P4, R205, R54.reuse, 0x8 ;  /* 0x00000036cdcc7211 */ /* 0x080fe200078840ff */
[----:B------:R-:W-:Y:S01]  /*2d40*/  IMAD.SHL.U32 R124, R29, 0x40, RZ ;  /* 0x000000401d7c7824 */ /* 0x000fe200078e00ff */
[-C--:B------:R-:W-:Y:S01]  /*2d50*/  LEA.HI.X R207, R110, R55.reuse, RZ, 0x2, P3 ;  /* 0x000000376ecf7211 */ /* 0x080fe200018f14ff */
[----:B------:R-:W-:Y:S01]  /*2d60*/  IMAD.SHL.U32 R126, R31, 0x40, RZ ;  /* 0x000000401f7e7824 */ /* 0x000fe200078e00ff */
[-C--:B------:R-:W-:Y:S02]  /*2d70*/  LEA.HI.X R205, R112, R55.reuse, RZ, 0x2, P4 ;  /* 0x0000003770cd7211 */ /* 0x080fe400020f14ff */
        /* <DEDUP_REMOVED lines=13> */
[-C--:B------:R-:W-:Y:S01]  /*2e50*/  LEA R162, P4, R21, R54.reuse, 0x8 ;  /* 0x0000003615a27211 */ /* 0x080fe200078840ff */
[----:B------:R-:W-:Y:S01]  /*2e60*/  IMAD.SHL.U32 R60, R11, 0x40, RZ ;  /* 0x000000400b3c7824 */ /* 0x000fe200078e00ff */
[-C--:B------:R-:W-:Y:S01]  /*2e70*/  LEA.HI.X R167, R150, R55.reuse, RZ, 0x2, P2 ;  /* 0x0000003796a77211 */ /* 0x080fe200010f14ff */
[----:B------:R-:W-:Y:S01]  /*2e80*/  IMAD.SHL.U32 R62, R9, 0x40, RZ ;  /* 0x00000040093e7824 */ /* 0x000fe200078e00ff */
[-C--:B------:R-:W-:Y:S01]  /*2e90*/  LEA.HI.X R165, R188, R55.reuse, RZ, 0x2, P3 ;  /* 0x00000037bca57211 */ /* 0x080fe200018f14ff */
[----:B------:R-:W-:Y:S01]  /*2ea0*/  IMAD.SHL.U32 R64, R7, 0x40, RZ ;  /* 0x0000004007407824 */ /* 0x000fe200078e00ff */
[----:B------:R-:W-:Y:S01]  /*2eb0*/  LEA.HI.X R163, R190, R55, RZ, 0x2, P4 ;  /* 0x00000037bea37211 */ /* 0x000fe200020f14ff */
[----:B------:R-:W-:Y:S01]  /*2ec0*/  UIADD3 UR4, UR13, 0x4000, URZ ;  /* 0x000040000d047890 */ /* 0x000fe2000fffe03f */
[----:B------:R-:W-:-:S02]  /*2ed0*/  LEA R18, P2, R11, R54, 0x8 ;  /* 0x000000360b127211 */ /* 0x000fc400078440ff */
[-C--:B------:R-:W-:Y:S02]  /*2ee0*/  LEA R14, P3, R9, R54.reuse, 0x8 ;  /* 0x00000036090e7211 */ /* 0x080fe400078640ff */
[----:B------:R-:W-:Y:S01]  /*2ef0*/  LEA R10, P4, R7, R54, 0x8 ;  /* 0x00000036070a7211 */ /* 0x000fe200078840ff */
[----:B------:R-:W-:Y:S01]  /*2f00*/  USHF.R.U32.HI UR8, URZ, 0x4, UR13 ;  /* 0x000000043f087899 */ /* 0x000fe2000801160d */
[-C--:B------:R-:W-:Y:S01]  /*2f10*/  LEA.HI.X R23, R58, R55.reuse, RZ, 0x2, P1 ;  /* 0x000000373a177211 */ /* 0x080fe200008f14ff */
[----:B------:R-:W-:Y:S01]  /*2f20*/  USHF.R.U32.HI UR4, URZ, 0x4, UR4 ;  /* 0x000000043f047899 */ /* 0x000fe20008011604 */
[-C--:B------:R-:W-:Y:S02]  /*2f30*/  LEA.HI.X R19, R60, R55.reuse, RZ, 0x2, P2 ;  /* 0x000000373c137211 */ /* 0x080fe400010f14ff */
[-C--:B------:R-:W-:Y:S02]  /*2f40*/  LEA.HI.X R15, R62, R55.reuse, RZ, 0x2, P3 ;  /* 0x000000373e0f7211 */ /* 0x080fe400018f14ff */
[----:B------:R-:W-:-:S02]  /*2f50*/  LEA.HI.X R11, R64, R55, RZ, 0x2, P4 ;  /* 0x00000037400b7211 */ /* 0x000fc400020f14ff */
[----:B------:R-:W-:Y:S01]  /*2f60*/  LEA.HI.X R9, R66, R55, RZ, 0x2, P5 ;  /* 0x0000003742097211 */ /* 0x000fe200028f14ff */
[----:B------:R-:W-:Y:S01]  /*2f70*/  USGXT.U32 UR8, UR8, 0xe ;  /* 0x0000000e0808789a */ /* 0x000fe20008000000 */
[----:B------:R-:W-:Y:S01]  /*2f80*/  IMAD.WIDE.U32 R248, R6, 0x4, R248 ;  /* 0x0000000406f87825 */ /* 0x000fe200078e00f8 */
[----:B------:R-:W-:-:S03]  /*2f90*/  USGXT.U32 UR4, UR4, 0xe ;  /* 0x0000000e0404789a */ /* 0x000fc60008000000 */
[----:B------:R-:W-:-:S04]  /*2fa0*/  IMAD.WIDE.U32 R246, R6, 0x4, R246 ;  /* 0x0000000406f67825 */ /* 0x000fc800078e00f6 */
        /* <DEDUP_REMOVED lines=29> */
[----:B-1----:R-:W-:-:S04]  /*3180*/  IMAD.WIDE.U32 R4, R6, 0x4, R34 ;  /* 0x0000000406047825 */ /* 0x002fc800078e0022 */
        /* <DEDUP_REMOVED lines=20> */
[----:B------:R-:W-:Y:S01]  /*32d0*/  IMAD.WIDE.U32 R6, R6, 0x4, R24 ;  /* 0x0000000406067825 */ /* 0x000fe200078e0018 */
[----:B------:R-:W-:Y:S06]  /*32e0*/  BAR.SYNC.DEFER_BLOCKING 0x0 ;  /* 0x0000000000007b1d */ /* 0x000fec0000010000 */
[----:B------:R-:W-:Y:S01]  /*32f0*/  UMOV UR9, 0x80000020 ;  /* 0x8000002000097882 */ /* 0x000fe20000000000 */
[----:B------:R-:W-:Y:S01]  /*3300*/  UMOV UR10, UR4 ;  /* 0x00000004000a7c82 */ /* 0x000fe20008000000 */
[----:B------:R-:W-:Y:S01]  /*3310*/  UMOV UR11, 0x40000040 ;  /* 0x40000040000b7882 */ /* 0x000fe20000000000 */
[----:B------:R-:W-:-:S06]  /*3320*/  WARPGROUP.ARRIVE ;  /* 0x00000000000079c5 */ /* 0x000fcc0000000000 */
[----:B------:R-:W-:Y:S01]  /*3330*/  HGMMA.64x64x16.F32 R120, gdesc[UR8].tnspB, RZ, !UPT ;  /* 0x40e00000087879f0 */ /* 0x000fe2000c7008ff */
[----:B--2---:R0:W-:Y:S04]  /*3340*/  STL.64 [R1+0x58], R250 ;  /* 0x000058fa01007387 */ /* 0x0041e80000100a00 */
[----:B0-----:R-:W2:Y:S01]  /*3350*/  LDL.LU.64 R250, [R1+0x40] ;  /* 0x0000400001fa7983 */ /* 0x001ea20000300a00 */
[----:B------:R-:W-:Y:S01]  /*3360*/  UIADD3 UR8, UP0, UR8, 0x2, URZ ;  /* 0x0000000208087890 */ /* 0x000fe2000ff1e03f */
[----:B------:R-:W-:-:S03]  /*3370*/  UMOV UR5, URZ ;  /* 0x0000003f00057c82 */ /* 0x000fc60008000000 */
[----:B------:R-:W-:Y:S01]  /*3380*/  UIADD3.X UR9, UR5, -0x7fffffe0, URZ, UP0, !UPT ;  /* 0x8000002005097890 */ /* 0x000fe200087fe43f */
[----:B------:R-:W-:Y:S01]  /*3390*/  UMOV UR6, 0x80 ;  /* 0x0000008000067882 */ /* 0x000fe20000000000 */
[----:B------:R-:W-:Y:S01]  /*33a0*/  UMOV UR7, 0x40000040 ;  /* 0x4000004000077882 */ /* 0x000fe20000000000 */
[----:B------:R-:W-:Y:S02]  /*33b0*/  UMOV UR5, URZ ;  /* 0x0000003f00057c82 */ /* 0x000fe40008000000 */
[----:B------:R-:W-:-:S03]  /*33c0*/  UIADD3.64 UR6, UR4, UR6, URZ ;  /* 0x0000000604067297 */ /* 0x000fc6000fffe03f */
[----:B------:R-:W-:Y:S01]  /*33d0*/  UMOV UR4, UR8 ;  /* 0x0000000800047c82 */ /* 0x000fe20008000000 */
[----:B------:R-:W-:Y:S02]  /*33e0*/  UMOV UR5, UR9 ;  /* 0x0000000900057c82 */ /* 0x000fe40008000000 */
[----:B------:R-:W-:-:S03]  /*33f0*/  UIADD3.64 UR8, UR4, 0xfe, URZ ;  /* 0x000000fe04087897 */ /* 0x000fc6000fffe03f */
[----:B------:R-:W-:Y:S06]  /*3400*/  HGMMA.64x64x16.F32 R120, gdesc[UR4].tnspB, R120 ;  /* 0x40e00000047879f0 */ /* 0x000fec0008700878 */
[----:B------:R-:W-:Y:S01]  /*3410*/  HGMMA.64x64x16.F32 R88, gdesc[UR8].tnspB, RZ, !UPT ;  /* 0x40e00000085879f0 */ /* 0x000fe2000c7008ff */
[----:B------:R-:W-:Y:S02]  /*3420*/  UIADD3.64 UR16, UR4, 0x100, URZ ;  /* 0x0000010004107897 */ /* 0x000fe4000fffe03f */
[----:B------:R-:W-:Y:S01]  /*3430*/  UIADD3.64 UR8, UR4, 0x1fe, URZ ;  /* 0x000001fe04087897 */ /* 0x000fe2000fffe03f */
[----:B------:R-:W-:Y:S01]  /*3440*/  UMOV UR18, UR6 ;  /* 0x0000000600127c82 */ /* 0x000fe20008000000 */
[----:B------:R-:W-:-:S05]  /*3450*/  UMOV UR19, UR7 ;  /* 0x0000000700137c82 */ /* 0x000fca0008000000 */
[----:B------:R-:W-:Y:S04]  /*3460*/  HGMMA.64x64x16.F32 R88, gdesc[UR16].tnspB, R88 ;  /* 0x40e00000105879f0 */ /* 0x000fe80008700858 */
[----:B------:R-:W-:Y:S01]  /*3470*/  HGMMA.64x64x16.F32 R56, gdesc[UR8].tnspB, RZ, !UPT ;  /* 0x40e00000083879f0 */ /* 0x000fe2000c7008ff */
[----:B------:R-:W-:Y:S02]  /*3480*/  UIADD3.64 UR16, UR4, 0x200, URZ ;  /* 0x0000020004107897 */ /* 0x000fe4000fffe03f */
[----:B------:R-:W-:Y:S01]  /*3490*/  UIADD3.64 UR8, UR4, 0x2fe, URZ ;  /* 0x000002fe04087897 */ /* 0x000fe2000fffe03f */
[----:B------:R-:W-:Y:S01]  /*34a0*/  UMOV UR18, UR6 ;  /* 0x0000000600127c82 */ /* 0x000fe20008000000 */
[----:B------:R-:W-:Y:S01]  /*34b0*/  UMOV UR19, UR7 ;  /* 0x0000000700137c82 */ /* 0x000fe20008000000 */
[----:B------:R-:W-:-:S04]  /*34c0*/  UIADD3.64 UR4, UR4, 0x300, URZ ;  /* 0x0000030004047897 */ /* 0x000fc8000fffe03f */
[----:B------:R-:W-:Y:S04]  /*34d0*/  HGMMA.64x64x16.F32 R56, gdesc[UR16].tnspB, R56 ;  /* 0x40e00000103879f0 */ /* 0x000fe80008700838 */
[----:B------:R-:W-:Y:S04]  /*34e0*/  HGMMA.64x64x16.F32 R24, gdesc[UR8].tnspB, RZ, !UPT ;  /* 0x40e00000081879f0 */ /* 0x000fe8000c7008ff */
[----:B------:R-:W-:Y:S01]  /*34f0*/  HGMMA.64x64x16.F32 R24, gdesc[UR4].tnspB, R24, gsb0 ;  /* 0x40e00000041879f0 */ /* 0x000fe20008000818 */
[----:B--2---:R0:W-:Y:S04]  /*3500*/  STL.64 [R1+0x60], R250 ;  /* 0x000060fa01007387 */ /* 0x0041e80000100a00 */
[----:B0-----:R-:W2:Y:S01]  /*3510*/  LDL.LU.64 R250, [R1+0x48] ;  /* 0x0000480001fa7983 */ /* 0x001ea20000300a00 */
[----:B------:R-:W-:Y:S01]  /*3520*/  LOP3.LUT R3, R2, 0x10, RZ, 0x3c, !PT ;  /* 0x0000001002037812 */ /* 0x000fe200078e3cff */
[----:B------:R-:W-:Y:S01]  /*3530*/  ULEA UR12, UR12, UR13, 0x1 ;  /* 0x0000000d0c0c7291 */ /* 0x000fe2000f8e083f */
[----:B------:R-:W-:-:S02]  /*3540*/  WARPGROUP.DEPBAR.LE gsb0, 0x0 ;  /* 0x00008000000079c5 */ /* 0x000fc40000010000 */
[----:B------:R-:W-:Y:S02]  /*3550*/  IMAD.MOV.U32 R188, RZ, RZ, R120 ;  /* 0x000000ffffbc7224 */ /* 0x000fe400078e0078 */
[----:B------:R-:W-:Y:S02]  /*3560*/  IMAD.MOV.U32 R189, RZ, RZ, R122 ;  /* 0x000000ffffbd7224 */ /* 0x000fe400078e007a */
[----:B------:R-:W-:Y:S02]  /*3570*/  IMAD.MOV.U32 R190, RZ, RZ, R136 ;  /* 0x000000ffffbe7224 */ /* 0x000fe400078e0088 */
[----:B------:R-:W-:Y:S01]  /*3580*/  IMAD.MOV.U32 R191, RZ, RZ, R138 ;  /* 0x000000ffffbf7224 */ /* 0x000fe200078e008a */
[----:B------:R-:W-:Y:S01]  /*3590*/  BAR.SYNC.DEFER_BLOCKING 0x0 ;  /* 0x0000000000007b1d */ /* 0x000fe20000010000 */
[----:B------:R-:W-:Y:S01]  /*35a0*/  IMAD.MOV.U32 R120, RZ, RZ, R121 ;  /* 0x000000ffff787224 */ /* 0x000fe200078e0079 */
[----:B------:R-:W-:Y:S01]  /*35b0*/  MOV R198, R144 ;  /* 0x0000009000c67202 */ /* 0x000fe20000000f00 */
[----:B------:R-:W-:-:S02]  /*35c0*/  IMAD.MOV.U32 R192, RZ, RZ, R124 ;  /* 0x000000ffffc07224 */ /* 0x000fc400078e007c */
[----:B------:R-:W-:Y:S02]  /*35d0*/  IMAD.MOV.U32 R193, RZ, RZ, R126 ;  /* 0x000000ffffc17224 */ /* 0x000fe400078e007e */
[----:B------:R-:W-:Y:S02]  /*35e0*/  IMAD.MOV.U32 R194, RZ, RZ, R140 ;  /* 0x000000ffffc27224 */ /* 0x000fe400078e008c */
[----:B------:R-:W-:Y:S02]  /*35f0*/  IMAD.MOV.U32 R195, RZ, RZ, R142 ;  /* 0x000000ffffc37224 */ /* 0x000fe400078e008e */
[----:B------:R-:W-:Y:S02]  /*3600*/  IMAD.MOV.U32 R196, RZ, RZ, R128 ;  /* 0x000000ffffc47224 */ /* 0x000fe400078e0080 */
[----:B------:R-:W-:Y:S02]  /*3610*/  IMAD.MOV.U32 R197, RZ, RZ, R130 ;  /* 0x000000ffffc57224 */ /* 0x000fe400078e0082 */
[----:B------:R-:W-:-:S02]  /*3620*/  IMAD.MOV.U32 R199, RZ, RZ, R146 ;  /* 0x000000ffffc77224 */ /* 0x000fc400078e0092 */
[----:B------:R-:W-:Y:S02]  /*3630*/  IMAD.MOV.U32 R121, RZ, RZ, R123 ;  /* 0x000000ffff797224 */ /* 0x000fe400078e007b */
[----:B------:R-:W-:Y:S02]  /*3640*/  IMAD.MOV.U32 R122, RZ, RZ, R137 ;  /* 0x000000ffff7a7224 */ /* 0x000fe400078e0089 */
[----:B------:R-:W-:Y:S01]  /*3650*/  IMAD.MOV.U32 R123, RZ, RZ, R139 ;  /* 0x000000ffff7b7224 */ /* 0x000fe200078e008b */
[----:B------:R0:W-:Y:S01]  /*3660*/  STS.128 [R2+UR13], R188 ;  /* 0x000000bc02007988 */ /* 0x0001e20008000c0d */
[----:B------:R-:W-:-:S03]  /*3670*/  IMAD.MOV.U32 R124, RZ, RZ, R125 ;  /* 0x000000ffff7c7224 */ /* 0x000fc600078e007d */
[----:B------:R-:W-:Y:S01]  /*3680*/  STS.128 [R2+UR13+0x800], R192 ;  /* 0x000800c002007988 */ /* 0x000fe20008000c0d */
[----:B------:R-:W-:-:S03]  /*3690*/  IMAD.MOV.U32 R125, RZ, RZ, R127 ;  /* 0x000000ffff7d7224 */ /* 0x000fc600078e007f */
[----:B------:R-:W-:Y:S01]  /*36a0*/  STS.128 [R2+UR13+0x1000], R196 ;  /* 0x001000c402007988 */ /* 0x000fe20008000c0d */
[----:B0-----:R-:W-:Y:S02]  /*36b0*/  IMAD.MOV.U32 R188, RZ, RZ, R132 ;  /* 0x000000ffffbc7224 */ /* 0x001fe400078e0084 */
[----:B------:R-:W-:Y:S02]  /*36c0*/  IMAD.MOV.U32 R189, RZ, RZ, R134 ;  /* 0x000000ffffbd7224 */ /* 0x000fe400078e0086 */
[----:B------:R-:W-:Y:S02]  /*36d0*/  IMAD.MOV.U32 R190, RZ, RZ, R148 ;  /* 0x000000ffffbe7224 */ /* 0x000fe400078e0094 */
[----:B------:R-:W-:Y:S01]  /*36e0*/  IMAD.MOV.U32 R191, RZ, RZ, R150 ;  /* 0x000000ffffbf7224 */ /* 0x000fe200078e0096 */
[----:B------:R-:W-:Y:S01]  /*36f0*/  MOV R126, R141 ;  /* 0x0000008d007e7202 */ /* 0x000fe20000000f00 */
[----:B------:R-:W-:-:S03]  /*3700*/  IMAD.MOV.U32 R127, RZ, RZ, R143 ;  /* 0x000000ffff7f7224 */ /* 0x000fc600078e008f */
[----:B------:R-:W-:Y:S01]  /*3710*/  STS.128 [R2+UR13+0x1800], R188 ;  /* 0x001800bc02007988 */ /* 0x000fe20008000c0d */
[----:B------:R-:W-:-:S03]  /*3720*/  IMAD.MOV.U32 R128, RZ, RZ, R133 ;  /* 0x000000ffff807224 */ /* 0x000fc600078e0085 */
[----:B------:R0:W-:Y:S01]  /*3730*/  STS.128 [R3+UR13], R120 ;  /* 0x0000007803007988 */ /* 0x0001e20008000c0d */
[----:B------:R-:W-:-:S03]  /*3740*/  IMAD.MOV.U32 R130, RZ, RZ, R149 ;  /* 0x000000ffff827224 */ /* 0x000fc600078e0095 */
[----:B------:R-:W-:Y:S01]  /*3750*/  STS.128 [R3+UR13+0x800], R124 ;  /* 0x0008007c03007988 */ /* 0x000fe20008000c0d */
[----:B0-----:R-:W-:Y:S02]  /*3760*/  IMAD.MOV.U32 R120, RZ, RZ, R129 ;  /* 0x000000ffff787224 */ /* 0x001fe400078e0081 */
[----:B------:R-:W-:Y:S02]  /*3770*/  IMAD.MOV.U32 R121, RZ, RZ, R131 ;  /* 0x000000ffff797224 */ /* 0x000fe400078e0083 */
[----:B------:R-:W-:Y:S02]  /*3780*/  IMAD.MOV.U32 R122, RZ, RZ, R145 ;  /* 0x000000ffff7a7224 */ /* 0x000fe400078e0091 */
[----:B------:R-:W-:Y:S02]  /*3790*/  IMAD.MOV.U32 R123, RZ, RZ, R147 ;  /* 0x000000ffff7b7224 */ /* 0x000fe400078e0093 */
[----:B------:R-:W-:Y:S02]  /*37a0*/  IMAD.MOV.U32 R129, RZ, RZ, R135 ;  /* 0x000000ffff817224 */ /* 0x000fe400078e0087 */
[----:B------:R-:W-:Y:S01]  /*37b0*/  IMAD.MOV.U32 R131, RZ, RZ, R151 ;  /* 0x000000ffff837224 */ /* 0x000fe200078e0097 */
[----:B------:R-:W-:Y:S04]  /*37c0*/  STS.128 [R3+UR13+0x1000], R120 ;  /* 0x0010007803007988 */ /* 0x000fe80008000c0d */
[----:B------:R-:W-:Y:S01]  /*37d0*/  STS.128 [R3+UR13+0x1800], R128 ;  /* 0x0018008003007988 */ /* 0x000fe20008000c0d */
[----:B------:R-:W-:Y:S01]  /*37e0*/  BAR.SYNC.DEFER_BLOCKING 0x0 ;  /* 0x0000000000007b1d */ /* 0x000fe20000010000 */
[----:B------:R-:W-:Y:S01]  /*37f0*/  IMAD.MOV.U32 R188, RZ, RZ, R88 ;  /* 0x000000ffffbc7224 */ /* 0x000fe200078e0058 */
[----:B------:R-:W-:Y:S01]  /*3800*/  MOV R190, R104 ;  /* 0x0000006800be7202 */ /* 0x000fe20000000f00 */
[----:B------:R-:W-:-:S03]  /*3810*/  IMAD.MOV.U32 R189, RZ, RZ, R90 ;  /* 0x000000ffffbd7224 */ /* 0x000fc600078e005a */
[----:B------:R-:W2:Y:S04]  /*3820*/  LDS.128 R148, [R0+UR12] ;  /* 0x0000000c00947984 */ /* 0x000ea80008000c00 */
[----:B------:R-:W0:Y:S04]  /*3830*/  LDS.128 R144, [R0+UR12+0x100] ;  /* 0x0001000c00907984 */ /* 0x000e280008000c00 */
[----:B------:R-:W1:Y:S04]  /*3840*/  LDS.128 R140, [R0+UR12+0x200] ;  /* 0x0002000c008c7984 */ /* 0x000e680008000c00 */
[----:B------:R-:W3:Y:S04]  /*3850*/  LDS.128 R136, [R0+UR12+0x300] ;  /* 0x0003000c00887984 */ /* 0x000ee80008000c00 */
[----:B------:R-:W4:Y:S04]  /*3860*/  LDS.128 R132, [R0+UR12+0x400] ;  /* 0x0004000c00847984 */ /* 0x000f280008000c00 */
[----:B------:R-:W5:Y:S04]  /*3870*/  LDS.128 R128, [R0+UR12+0x500] ;  /* 0x0005000c00807984 */ /* 0x000f680008000c00 */
[----:B------:R-:W5:Y:S04]  /*3880*/  LDS.128 R124, [R0+UR12+0x600] ;  /* 0x0006000c007c7984 */ /* 0x000f680008000c00 */
[----:B------:R-:W5:Y:S01]  /*3890*/  LDS.128 R120, [R0+UR12+0x700] ;  /* 0x0007000c00787984 */ /* 0x000f620008000c00 */
[----:B------:R-:W-:Y:S01]  /*38a0*/  IMAD.MOV.U32 R191, RZ, RZ, R106 ;  /* 0x000000ffffbf7224 */ /* 0x000fe200078e006a */
[----:B------:R-:W-:Y:S01]  /*38b0*/  BAR.SYNC.DEFER_BLOCKING 0x0 ;  /* 0x0000000000007b1d */ /* 0x000fe20000010000 */
        /* <DEDUP_REMOVED lines=9> */
[----:B------:R-:W-:Y:S02]  /*3950*/  IMAD.MOV.U32 R89, RZ, RZ, R91 ;  /* 0x000000ffff597224 */ /* 0x000fe400078e005b */
[----:B------:R-:W-:Y:S01]  /*3960*/  IMAD.MOV.U32 R90, RZ, RZ, R105 ;  /* 0x000000ffff5a7224 */ /* 0x000fe200078e0069 */
[----:B------:R0:W-:Y:S01]  /*3970*/  STS.128 [R2+UR13], R188 ;  /* 0x000000bc02007988 */ /* 0x0001e20008000c0d */
[----:B------:R-:W-:Y:S02]  /*3980*/  IMAD.MOV.U32 R91, RZ, RZ, R107 ;  /* 0x000000ffff5b7224 */ /* 0x000fe400078e006b */
[----:B------:R-:W-:Y:S01]  /*3990*/  IMAD.MOV.U32 R92, RZ, RZ, R93 ;  /* 0x000000ffff5c7224 */ /* 0x000fe200078e005d */
[----:B------:R-:W-:Y:S01]  /*39a0*/  STS.128 [R2+UR13+0x800], R192 ;  /* 0x000800c002007988 */ /* 0x000fe20008000c0d */
[----:B------:R-:W-:Y:S01]  /*39b0*/  IMAD.MOV.U32 R96, RZ, RZ, R97 ;  /* 0x000000ffff607224 */ /* 0x000fe200078e0061 */
[----:B------:R-:W-:Y:S01]  /*39c0*/  MOV R98, R113 ;  /* 0x0000007100627202 */ /* 0x000fe20000000f00 */
[----:B------:R-:W-:Y:S01]  /*39d0*/  IMAD.MOV.U32 R93, RZ, RZ, R95 ;  /* 0x000000ffff5d7224 */ /* 0x000fe200078e005f */
[----:B------:R-:W-:Y:S01]  /*39e0*/  STS.128 [R2+UR13+0x1000], R196 ;  /* 0x001000c402007988 */ /* 0x000fe20008000c0d */
[----:B------:R-:W-:-:S02]  /*39f0*/  IMAD.MOV.U32 R97, RZ, RZ, R99 ;  /* 0x000000ffff617224 */ /* 0x000fc400078e0063 */
[----:B0-----:R-:W-:Y:S01]  /*3a00*/  IMAD.MOV.U32 R188, RZ, RZ, R100 ;  /* 0x000000ffffbc7224 */ /* 0x001fe200078e0064 */
[----:B------:R-:W-:Y:S01]  /*3a10*/  MOV R190, R116 ;  /* 0x0000007400be7202 */ /* 0x000fe20000000f00 */
[----:B------:R-:W-:Y:S02]  /*3a20*/  IMAD.MOV.U32 R189, RZ, RZ, R102 ;  /* 0x000000ffffbd7224 */ /* 0x000fe400078e0066 */
[----:B------:R-:W-:Y:S02]  /*3a30*/  IMAD.MOV.U32 R191, RZ, RZ, R118 ;  /* 0x000000ffffbf7224 */ /* 0x000fe400078e0076 */
[----:B------:R-:W-:-:S03]  /*3a40*/  IMAD.MOV.U32 R94, RZ, RZ, R109 ;  /* 0x000000ffff5e7224 */ /* 0x000fc600078e006d */
[----:B------:R-:W-:Y:S01]  /*3a50*/  STS.128 [R2+UR13+0x1800], R188 ;  /* 0x001800bc02007988 */ /* 0x000fe20008000c0d */
[----:B------:R-:W-:Y:S02]  /*3a60*/  IMAD.MOV.U32 R95, RZ, RZ, R111 ;  /* 0x000000ffff5f7224 */ /* 0x000fe400078e006f */
[----:B------:R-:W-:Y:S01]  /*3a70*/  IMAD.MOV.U32 R99, RZ, RZ, R115 ;  /* 0x000000ffff637224 */ /* 0x000fe200078e0073 */
[----:B------:R0:W-:Y:S04]  /*3a80*/  STS.128 [R3+UR13], R88 ;  /* 0x0000005803007988 */ /* 0x0001e80008000c0d */
[----:B------:R-:W-:Y:S04]  /*3a90*/  STS.128 [R3+UR13+0x800], R92 ;  /* 0x0008005c03007988 */ /* 0x000fe80008000c0d */
[----:B------:R-:W-:Y:S01]  /*3aa0*/  STS.128 [R3+UR13+0x1000], R96 ;  /* 0x0010006003007988 */ /* 0x000fe20008000c0d */
[----:B0-----:R-:W-:-:S02]  /*3ab0*/  IMAD.MOV.U32 R88, RZ, RZ, R101 ;  /* 0x000000ffff587224 */ /* 0x001fc400078e0065 */
[----:B------:R-:W-:Y:S02]  /*3ac0*/  IMAD.MOV.U32 R89, RZ, RZ, R103 ;  /* 0x000000ffff597224 */ /* 0x000fe400078e0067 */
[----:B------:R-:W-:Y:S02]  /*3ad0*/  IMAD.MOV.U32 R90, RZ, RZ, R117 ;  /* 0x000000ffff5a7224 */ /* 0x000fe400078e0075 */
[----:B------:R-:W-:-:S05]  /*3ae0*/  IMAD.MOV.U32 R91, RZ, RZ, R119 ;  /* 0x000000ffff5b7224 */ /* 0x000fca00078e0077 */
[----:B------:R-:W-:Y:S01]  /*3af0*/  STS.128 [R3+UR13+0x1800], R88 ;  /* 0x0018005803007988 */ /* 0x000fe20008000c0d */
[----:B------:R-:W-:Y:S01]  /*3b00*/  BAR.SYNC.DEFER_BLOCKING 0x0 ;  /* 0x0000000000007b1d */ /* 0x000fe20000010000 */
[----:B------:R-:W-:Y:S02]  /*3b10*/  IMAD.MOV.U32 R188, RZ, RZ, R56 ;  /* 0x000000ffffbc7224 */ /* 0x000fe400078e0038 */
[----:B------:R-:W-:-:S03]  /*3b20*/  IMAD.MOV.U32 R189, RZ, RZ, R58 ;  /* 0x000000ffffbd7224 */ /* 0x000fc600078e003a */
[----:B------:R-:W0:Y:S04]  /*3b30*/  LDS.128 R116, [R0+UR12] ;  /* 0x0000000c00747984 */ /* 0x000e280008000c00 */
[----:B------:R-:W0:Y:S04]  /*3b40*/  LDS.128 R112, [R0+UR12+0x100] ;  /* 0x0001000c00707984 */ /* 0x000e280008000c00 */
[----:B------:R-:W0:Y:S04]  /*3b50*/  LDS.128 R108, [R0+UR12+0x200] ;  /* 0x0002000c006c7984 */ /* 0x000e280008000c00 */
[----:B------:R-:W0:Y:S04]  /*3b60*/  LDS.128 R104, [R0+UR12+0x300] ;  /* 0x0003000c00687984 */ /* 0x000e280008000c00 */
[----:B------:R-:W0:Y:S04]  /*3b70*/  LDS.128 R100, [R0+UR12+0x400] ;  /* 0x0004000c00647984 */ /* 0x000e280008000c00 */
[----:B------:R-:W0:Y:S04]  /*3b80*/  LDS.128 R96, [R0+UR12+0x500] ;  /* 0x0005000c00607984 */ /* 0x000e280008000c00 */
[----:B------:R-:W0:Y:S04]  /*3b90*/  LDS.128 R92, [R0+UR12+0x600] ;  /* 0x0006000c005c7984 */ /* 0x000e280008000c00 */
[----:B------:R-:W0:Y:S01]  /*3ba0*/  LDS.128 R88, [R0+UR12+0x700] ;  /* 0x0007000c00587984 */ /* 0x000e220008000c00 */
[----:B------:R-:W-:-:S02]  /*3bb0*/  IMAD.MOV.U32 R190, RZ, RZ, R72 ;  /* 0x000000ffffbe7224 */ /* 0x000fc400078e0048 */
[----:B------:R-:W-:Y:S01]  /*3bc0*/  IMAD.MOV.U32 R191, RZ, RZ, R74 ;  /* 0x000000ffffbf7224 */ /* 0x000fe200078e004a */
[----:B------:R-:W-:Y:S01]  /*3bd0*/  BAR.SYNC.DEFER_BLOCKING 0x0 ;  /* 0x0000000000007b1d */ /* 0x000fe20000010000 */
[----:B------:R-:W-:Y:S01]  /*3be0*/  IMAD.MOV.U32 R56, RZ, RZ, R57 ;  /* 0x000000ffff387224 */ /* 0x000fe200078e0039 */
[----:B------:R-:W-:Y:S01]  /*3bf0*/  MOV R194, R76 ;  /* 0x0000004c00c27202 */ /* 0x000fe20000000f00 */
[----:B------:R-:W-:Y:S01]  /*3c00*/  IMAD.MOV.U32 R192, RZ, RZ, R60 ;  /* 0x000000ffffc07224 */ /* 0x000fe200078e003c */
[----:B------:R-:W-:Y:S01]  /*3c10*/  MOV R58, R73 ;  /* 0x00000049003a7202 */ /* 0x000fe20000000f00 */
[----:B------:R-:W-:Y:S02]  /*3c20*/  IMAD.MOV.U32 R193, RZ, RZ, R62 ;  /* 0x000000ffffc17224 */ /* 0x000fe400078e003e */
[----:B------:R-:W-:Y:S02]  /*3c30*/  IMAD.MOV.U32 R195, RZ, RZ, R78 ;  /* 0x000000ffffc37224 */ /* 0x000fe400078e004e */
[----:B------:R-:W-:-:S02]  /*3c40*/  IMAD.MOV.U32 R196, RZ, RZ, R64 ;  /* 0x000000ffffc47224 */ /* 0x000fc400078e0040 */
[----:B------:R-:W-:Y:S02]  /*3c50*/  IMAD.MOV.U32 R197, RZ, RZ, R66 ;  /* 0x000000ffffc57224 */ /* 0x000fe400078e0042 */
[----:B------:R-:W-:Y:S02]  /*3c60*/  IMAD.MOV.U32 R198, RZ, RZ, R80 ;  /* 0x000000ffffc67224 */ /* 0x000fe400078e0050 */
[----:B------:R-:W-:Y:S02]  /*3c70*/  IMAD.MOV.U32 R199, RZ, RZ, R82 ;  /* 0x000000ffffc77224 */ /* 0x000fe400078e0052 */
[----:B------:R-:W-:Y:S02]  /*3c80*/  IMAD.MOV.U32 R57, RZ, RZ, R59 ;  /* 0x000000ffff397224 */ /* 0x000fe400078e003b */
[----:B------:R-:W-:Y:S01]  /*3c90*/  IMAD.MOV.U32 R59, RZ, RZ, R75 ;  /* 0x000000ffff3b7224 */ /* 0x000fe200078e004b */
[----:B------:R1:W-:Y:S01]  /*3ca0*/  STS.128 [R2+UR13], R188 ;  /* 0x000000bc02007988 */ /* 0x0003e20008000c0d */
[----:B------:R-:W-:-:S02]  /*3cb0*/  IMAD.MOV.U32 R60, RZ, RZ, R61 ;  /* 0x000000ffff3c7224 */ /* 0x000fc400078e003d */
[----:B------:R-:W-:Y:S01]  /*3cc0*/  IMAD.MOV.U32 R61, RZ, RZ, R63 ;  /* 0x000000ffff3d7224 */ /* 0x000fe200078e003f */
[----:B------:R3:W-:Y:S01]  /*3cd0*/  STS.128 [R2+UR13+0x800], R192 ;  /* 0x000800c002007988 */ /* 0x0007e20008000c0d */
[----:B------:R-:W-:-:S03]  /*3ce0*/  IMAD.MOV.U32 R62, RZ, RZ, R77 ;  /* 0x000000ffff3e7224 */ /* 0x000fc600078e004d */
[----:B------:R-:W-:Y:S01]  /*3cf0*/  STS.128 [R2+UR13+0x1000], R196 ;  /* 0x001000c402007988 */ /* 0x000fe20008000c0d */
[----:B------:R-:W-:Y:S02]  /*3d00*/  IMAD.MOV.U32 R63, RZ, RZ, R79 ;  /* 0x000000ffff3f7224 */ /* 0x000fe400078e004f */
[----:B-1----:R-:W-:Y:S02]  /*3d10*/  IMAD.MOV.U32 R188, RZ, RZ, R68 ;  /* 0x000000ffffbc7224 */ /* 0x002fe400078e0044 */
[----:B------:R-:W-:Y:S02]  /*3d20*/  IMAD.MOV.U32 R189, RZ, RZ, R70 ;  /* 0x000000ffffbd7224 */ /* 0x000fe400078e0046 */
[----:B------:R-:W-:Y:S02]  /*3d30*/  IMAD.MOV.U32 R190, RZ, RZ, R84 ;  /* 0x000000ffffbe7224 */ /* 0x000fe400078e0054 */
[----:B------:R-:W-:Y:S02]  /*3d40*/  IMAD.MOV.U32 R191, RZ, RZ, R86 ;  /* 0x000000ffffbf7224 */ /* 0x000fe400078e0056 */
[----:B---3--:R-:W-:-:S03]  /*3d50*/  IMAD.MOV.U32 R192, RZ, RZ, R65 ;  /* 0x000000ffffc07224 */ /* 0x008fc600078e0041 */
[----:B------:R-:W-:Y:S01]  /*3d60*/  STS.128 [R2+UR13+0x1800], R188 ;  /* 0x001800bc02007988 */ /* 0x000fe20008000c0d */
[----:B------:R-:W-:Y:S02]  /*3d70*/  IMAD.MOV.U32 R193, RZ, RZ, R67 ;  /* 0x000000ffffc17224 */ /* 0x000fe400078e0043 */
[----:B------:R-:W-:Y:S01]  /*3d80*/  IMAD.MOV.U32 R194, RZ, RZ, R81 ;  /* 0x000000ffffc27224 */ /* 0x000fe200078e0051 */
[----:B------:R1:W-:Y:S01]  /*3d90*/  STS.128 [R3+UR13], R56 ;  /* 0x0000003803007988 */ /* 0x0003e20008000c0d */
[----:B------:R-:W-:-:S03]  /*3da0*/  IMAD.MOV.U32 R195, RZ, RZ, R83 ;  /* 0x000000ffffc37224 */ /* 0x000fc600078e0053 */
[----:B------:R-:W-:Y:S04]  /*3db0*/  STS.128 [R3+UR13+0x800], R60 ;  /* 0x0008003c03007988 */ /* 0x000fe80008000c0d */
[----:B------:R3:W-:Y:S01]  /*3dc0*/  STS.128 [R3+UR13+0x1000], R192 ;  /* 0x001000c003007988 */ /* 0x0007e20008000c0d */
[----:B-1----:R-:W-:Y:S01]  /*3dd0*/  IMAD.MOV.U32 R56, RZ, RZ, R69 ;  /* 0x000000ffff387224 */ /* 0x002fe200078e0045 */
[----:B------:R-:W-:Y:S01]  /*3de0*/  MOV R58, R85 ;  /* 0x00000055003a7202 */ /* 0x000fe20000000f00 */
[----:B------:R-:W-:Y:S02]  /*3df0*/  IMAD.MOV.U32 R57, RZ, RZ, R71 ;  /* 0x000000ffff397224 */ /* 0x000fe400078e0047 */
[----:B------:R-:W-:-:S05]  /*3e00*/  IMAD.MOV.U32 R59, RZ, RZ, R87 ;  /* 0x000000ffff3b7224 */ /* 0x000fca00078e0057 */
[----:B------:R-:W-:Y:S01]  /*3e10*/  STS.128 [R3+UR13+0x1800], R56 ;  /* 0x0018003803007988 */ /* 0x000fe20008000c0d */
[----:B------:R-:W-:Y:S01]  /*3e20*/  BAR.SYNC.DEFER_BLOCKING 0x0 ;  /* 0x0000000000007b1d */ /* 0x000fe20000010000 */
[----:B------:R-:W-:Y:S02]  /*3e30*/  IMAD.MOV.U32 R188, RZ, RZ, R24 ;  /* 0x000000ffffbc7224 */ /* 0x000fe400078e0018 */
[----:B------:R-:W-:-:S03]  /*3e40*/  IMAD.MOV.U32 R189, RZ, RZ, R26 ;  /* 0x000000ffffbd7224 */ /* 0x000fc600078e001a */
[----:B------:R-:W1:Y:S04]  /*3e50*/  LDS.128 R76, [R0+UR12] ;  /* 0x0000000c004c7984 */ /* 0x000e680008000c00 */
[----:B------:R-:W1:Y:S04]  /*3e60*/  LDS.128 R72, [R0+UR12+0x100] ;  /* 0x0001000c00487984 */ /* 0x000e680008000c00 */
[----:B------:R-:W1:Y:S04]  /*3e70*/  LDS.128 R64, [R0+UR12+0x200] ;  /* 0x0002000c00407984 */ /* 0x000e680008000c00 */
[----:B------:R-:W1:Y:S04]  /*3e80*/  LDS.128 R68, [R0+UR12+0x300] ;  /* 0x0003000c00447984 */ /* 0x000e680008000c00 */
[----:B------:R-:W1:Y:S04]  /*3e90*/  LDS.128 R60, [R0+UR12+0x400] ;  /* 0x0004000c003c7984 */ /* 0x000e680008000c00 */
[----:B------:R-:W1:Y:S04]  /*3ea0*/  LDS.128 R56, [R0+UR12+0x500] ;  /* 0x0005000c00387984 */ /* 0x000e680008000c00 */
[----:B------:R-:W1:Y:S04]  /*3eb0*/  LDS.128 R84, [R0+UR12+0x600] ;  /* 0x0006000c00547984 */ /* 0x000e680008000c00 */
[----:B------:R-:W1:Y:S01]  /*3ec0*/  LDS.128 R80, [R0+UR12+0x700] ;  /* 0x0007000c00507984 */ /* 0x000e620008000c00 */
[----:B------:R-:W-:-:S02]  /*3ed0*/  IMAD.MOV.U32 R190, RZ, RZ, R40 ;  /* 0x000000ffffbe7224 */ /* 0x000fc400078e0028 */
[----:B------:R-:W-:Y:S01]  /*3ee0*/  IMAD.MOV.U32 R191, RZ, RZ, R42 ;  /* 0x000000ffffbf7224 */ /* 0x000fe200078e002a */
[----:B------:R-:W-:Y:S01]  /*3ef0*/  BAR.SYNC.DEFER_BLOCKING 0x0 ;  /* 0x0000000000007b1d */ /* 0x000fe20000010000 */
[----:B------:R-:W-:Y:S01]  /*3f00*/  IMAD.MOV.U32 R24, RZ, RZ, R25 ;  /* 0x000000ffff187224 */ /* 0x000fe200078e0019 */
[----:B------:R-:W-:Y:S01]  /*3f10*/  MOV R198, R48 ;  /* 0x0000003000c67202 */ /* 0x000fe20000000f00 */
[----:B---3--:R-:W-:Y:S02]  /*3f20*/  IMAD.MOV.U32 R192, RZ, RZ, R28 ;  /* 0x000000ffffc07224 */ /* 0x008fe400078e001c */
[----:B------:R-:W-:Y:S02]  /*3f30*/  IMAD.MOV.U32 R193, RZ, RZ, R30 ;  /* 0x000000ffffc17224 */ /* 0x000fe400078e001e */
[----:B------:R-:W-:Y:S02]  /*3f40*/  IMAD.MOV.U32 R194, RZ, RZ, R44 ;  /* 0x000000ffffc27224 */ /* 0x000fe400078e002c */
[----:B------:R-:W-:-:S02]  /*3f50*/  IMAD.MOV.U32 R195, RZ, RZ, R46 ;  /* 0x000000ffffc37224 */ /* 0x000fc400078e002e */
[----:B------:R-:W-:Y:S02]  /*3f60*/  IMAD.MOV.U32 R196, RZ, RZ, R32 ;  /* 0x000000ffffc47224 */ /* 0x000fe400078e0020 */
[----:B------:R-:W-:Y:S02]  /*3f70*/  IMAD.MOV.U32 R197, RZ, RZ, R34 ;  /* 0x000000ffffc57224 */ /* 0x000fe400078e0022 */
[----:B------:R-:W-:Y:S02]  /*3f80*/  IMAD.MOV.U32 R199, RZ, RZ, R50 ;  /* 0x000000ffffc77224 */ /* 0x000fe400078e0032 */
[----:B------:R-:W-:Y:S02]  /*3f90*/  IMAD.MOV.U32 R25, RZ, RZ, R27 ;  /* 0x000000ffff197224 */ /* 0x000fe400078e001b */
[----:B------:R-:W-:Y:S02]  /*3fa0*/  IMAD.MOV.U32 R26, RZ, RZ, R41 ;  /* 0x000000ffff1a7224 */ /* 0x000fe400078e0029 */
[----:B------:R-:W-:Y:S01]  /*3fb0*/  IMAD.MOV.U32 R27, RZ, RZ, R43 ;  /* 0x000000ffff1b7224 */ /* 0x000fe200078e002b */
[----:B------:R3:W-:Y:S01]  /*3fc0*/  STS.128 [R2+UR13], R188 ;  /* 0x000000bc02007988 */ /* 0x0007e20008000c0d */
[----:B------:R-:W-:-:S03]  /*3fd0*/  IMAD.MOV.U32 R28, RZ, RZ, R33 ;  /* 0x000000ffff1c7224 */ /* 0x000fc600078e0021 */
[----:B------:R4:W-:Y:S04]  /*3fe0*/  STS.128 [R2+UR13+0x800], R192 ;  /* 0x000800c002007988 */ /* 0x0009e80008000c0d */
[----:B------:R5:W-:Y:S01]  /*3ff0*/  STS.128 [R2+UR13+0x1000], R196 ;  /* 0x001000c402007988 */ /* 0x000be20008000c0d */
[----:B---3--:R-:W-:Y:S02]  /*4000*/  IMAD.MOV.U32 R188, RZ, RZ, R36 ;  /* 0x000000ffffbc7224 */ /* 0x008fe400078e0024 */
[----:B------:R-:W-:Y:S02]  /*4010*/  IMAD.MOV.U32 R189, RZ, RZ, R38 ;  /* 0x000000ffffbd7224 */ /* 0x000fe400078e0026 */
[----:B------:R-:W-:Y:S01]  /*4020*/  IMAD.MOV.U32 R190, RZ, RZ, R52 ;  /* 0x000000ffffbe7224 */ /* 0x000fe200078e0034 */
[----:B----4-:R-:W3:Y:S01]  /*4030*/  LDL.LU.64 R192, [R1+0x8] ;  /* 0x0000080001c07983 */ /* 0x010ee20000300a00 */
[----:B------:R-:W-:-:S02]  /*4040*/  IMAD.MOV.U32 R191, RZ, RZ, R54 ;  /* 0x000000ffffbf7224 */ /* 0x000fc400078e0036 */
[----:B------:R-:W-:Y:S01]  /*4050*/  IMAD.MOV.U32 R30, RZ, RZ, R49 ;  /* 0x000000ffff1e7224 */ /* 0x000fe200078e0031 */
[----:B------:R-:W4:Y:S04]  /*4060*/  LDL.LU.64 R194, [R1] ;  /* 0x0000000001c27983 */ /* 0x000f280000300a00 */
[----:B------:R0:W-:Y:S01]  /*4070*/  STS.128 [R2+UR13+0x1800], R188 ;  /* 0x001800bc02007988 */ /* 0x0001e20008000c0d */
[----:B------:R-:W-:-:S03]  /*4080*/  IMAD.MOV.U32 R32, RZ, RZ, R37 ;  /* 0x000000ffff207224 */ /* 0x000fc600078e0025 */
[----:B------:R2:W-:Y:S01]  /*4090*/  STS.128 [R3+UR13], R24 ;  /* 0x0000001803007988 */ /* 0x0005e20008000c0d */
[----:B------:R-:W-:Y:S02]  /*40a0*/  IMAD.MOV.U32 R33, RZ, RZ, R39 ;  /* 0x000000ffff217224 */ /* 0x000fe400078e0027 */
[----:B------:R-:W-:Y:S01]  /*40b0*/  IMAD.MOV.U32 R34, RZ, RZ, R53 ;  /* 0x000000ffff227224 */ /* 0x000fe200078e0035 */
[----:B-----5:R-:W5:Y:S04]  /*40c0*/  LDL.LU.64 R196, [R1+0x18] ;  /* 0x0000180001c47983 */ /* 0x020f680000300a00 */
[----:B------:R-:W3:Y:S04]  /*40d0*/  LDL.LU.64 R198, [R1+0x10] ;  /* 0x0000100001c67983 */ /* 0x000ee80000300a00 */
[----:B0-----:R-:W4:Y:S01]  /*40e0*/  LDL.LU.64 R188, [R1+0x28] ;  /* 0x0000280001bc7983 */ /* 0x001f220000300a00 */
[----:B--2---:R-:W-:Y:S01]  /*40f0*/  IMAD.MOV.U32 R24, RZ, RZ, R29 ;  /* 0x000000ffff187224 */ /* 0x004fe200078e001d */
[----:B------:R-:W-:Y:S01]  /*4100*/  MOV R26, R45 ;  /* 0x0000002d001a7202 */ /* 0x000fe20000000f00 */
[----:B------:R-:W-:Y:S01]  /*4110*/  IMAD.MOV.U32 R25, RZ, RZ, R31 ;  /* 0x000000ffff197224 */ /* 0x000fe200078e001f */
[----:B------:R-:W2:Y:S01]  /*4120*/  LDL.LU.64 R190, [R1+0x20] ;  /* 0x0000200001be7983 */ /* 0x000ea20000300a00 */
[----:B------:R-:W-:-:S02]  /*4130*/  IMAD.MOV.U32 R29, RZ, RZ, R35 ;  /* 0x000000ffff1d7224 */ /* 0x000fc400078e0023 */
[----:B------:R-:W-:Y:S02]  /*4140*/  IMAD.MOV.U32 R27, RZ, RZ, R47 ;  /* 0x000000ffff1b7224 */ /* 0x000fe400078e002f */
[----:B------:R-:W-:Y:S02]  /*4150*/  IMAD.MOV.U32 R31, RZ, RZ, R51 ;  /* 0x000000ffff1f7224 */ /* 0x000fe400078e0033 */
[----:B------:R-:W-:Y:S01]  /*4160*/  IMAD.MOV.U32 R35, RZ, RZ, R55 ;  /* 0x000000ffff237224 */ /* 0x000fe200078e0037 */
[----:B------:R-:W-:Y:S04]  /*4170*/  STS.128 [R3+UR13+0x800], R24 ;  /* 0x0008001803007988 */ /* 0x000fe80008000c0d */
[----:B------:R-:W-:Y:S04]  /*4180*/  STS.128 [R3+UR13+0x1000], R28 ;  /* 0x0010001c03007988 */ /* 0x000fe80008000c0d */
[----:B------:R0:W-:Y:S01]  /*4190*/  STS.128 [R3+UR13+0x1800], R32 ;  /* 0x0018002003007988 */ /* 0x0001e20008000c0d */
[----:B------:R-:W-:Y:S06]  /*41a0*/  BAR.SYNC.DEFER_BLOCKING 0x0 ;  /* 0x0000000000007b1d */ /* 0x000fec0000010000 */
[----:B0-----:R-:W5:Y:S04]  /*41b0*/  LDL.LU.64 R2, [R1+0x30] ;  /* 0x0000300001027983 */ /* 0x001f680000300a00 */
[----:B------:R-:W-:Y:S04]  /*41c0*/  STG.E desc[UR14][R250.64], R148 ;  /* 0x00000094fa007986 */ /* 0x000fe8000c10190e */
[----:B------:R0:W-:Y:S04]  /*41d0*/  STG.E desc[UR14][R250.64+0x80], R150 ;  /* 0x00008096fa007986 */ /* 0x0001e8000c10190e */
[----:B------:R-:W1:Y:S04]  /*41e0*/  LDS.128 R24, [R0+UR12] ;  /* 0x0000000c00187984 */ /* 0x000e680008000c00 */
[----:B------:R-:W1:Y:S04]  /*41f0*/  LDS.128 R28, [R0+UR12+0x100] ;  /* 0x0001000c001c7984 */ /* 0x000e680008000c00 */
[----:B0-----:R-:W3:Y:S04]  /*4200*/  LDL.LU.64 R250, [R1+0x60] ;  /* 0x0000600001fa7983 */ /* 0x001ee80000300a00 */
[----:B------:R-:W0:Y:S04]  /*4210*/  LDS.128 R32, [R0+UR12+0x200] ;  /* 0x0002000c00207984 */ /* 0x000e280008000c00 */
[----:B------:R-:W0:Y:S04]  /*4220*/  LDS.128 R36, [R0+UR12+0x300] ;  /* 0x0003000c00247984 */ /* 0x000e280008000c00 */
[----:B------:R-:W0:Y:S04]  /*4230*/  LDS.128 R40, [R0+UR12+0x400] ;  /* 0x0004000c00287984 */ /* 0x000e280008000c00 */
[----:B------:R-:W0:Y:S04]  /*4240*/  LDS.128 R44, [R0+UR12+0x500] ;  /* 0x0005000c002c7984 */ /* 0x000e280008000c00 */
[----:B------:R-:W0:Y:S04]  /*4250*/  LDS.128 R48, [R0+UR12+0x600] ;  /* 0x0006000c00307984 */ /* 0x000e280008000c00 */
[----:B------:R-:W0:Y:S04]  /*4260*/  LDS.128 R52, [R0+UR12+0x700] ;  /* 0x0007000c00347984 */ /* 0x000e280008000c00 */
[----:B---3--:R-:W-:Y:S04]  /*4270*/  STG.E desc[UR14][R250.64], R144 ;  /* 0x00000090fa007986 */ /* 0x008fe8000c10190e */
[----:B------:R3:W-:Y:S04]  /*4280*/  STG.E desc[UR14][R250.64+0x80], R146 ;  /* 0x00008092fa007986 */ /* 0x0007e8000c10190e */
[----:B---3--:R-:W3:Y:S04]  /*4290*/  LDL.LU.64 R250, [R1+0x58] ;  /* 0x0000580001fa7983 */ /* 0x008ee80000300a00 */
[----:B---3--:R-:W-:Y:S04]  /*42a0*/  STG.E desc[UR14][R250.64], R149 ;  /* 0x00000095fa007986 */ /* 0x008fe8000c10190e */
[----:B------:R3:W-:Y:S04]  /*42b0*/  STG.E desc[UR14][R250.64+0x80], R151 ;  /* 0x00008097fa007986 */ /* 0x0007e8000c10190e */
[----:B---3--:R-:W3:Y:S04]  /*42c0*/  LDL.LU.64 R250, [R1+0x50] ;  /* 0x0000500001fa7983 */ /* 0x008ee80000300a00 */
[----:B-----5:R-:W-:Y:S04]  /*42d0*/  STG.E desc[UR14][R2.64], R145 ;  /* 0x0000009102007986 */ /* 0x020fe8000c10190e */
[----:B------:R-:W-:Y:S04]  /*42e0*/  STG.E desc[UR14][R2.64+0x80], R147 ;  /* 0x0000809302007986 */ /* 0x000fe8000c10190e */
[----:B----4-:R-:W-:Y:S04]  /*42f0*/  STG.E desc[UR14][R188.64], R140 ;  /* 0x0000008cbc007986 */ /* 0x010fe8000c10190e */
[----:B------:R-:W-:Y:S04]  /*4300*/  STG.E desc[UR14][R188.64+0x80], R142 ;  /* 0x0000808ebc007986 */ /* 0x000fe8000c10190e */
[----:B--2---:R-:W-:Y:S04]  /*4310*/  STG.E desc[UR14][R190.64], R136 ;  /* 0x00000088be007986 */ /* 0x004fe8000c10190e */
[----:B------:R-:W-:Y:S04]  /*4320*/  STG.E desc[UR14][R190.64+0x80], R138 ;  /* 0x0000808abe007986 */ /* 0x000fe8000c10190e */
        /* <DEDUP_REMOVED lines=8> */
[----:B---3--:R-:W-:Y:S04]  /*43b0*/  STG.E desc[UR14][R250.64], R133 ;  /* 0x00000085fa007986 */ /* 0x008fe8000c10190e */
        /* <DEDUP_REMOVED lines=43> */
[----:B-1----:R-:W-:Y:S04]  /*4670*/  STG.E desc[UR14][R206.64], R76 ;  /* 0x0000004cce007986 */ /* 0x002fe8000c10190e */
        /* <DEDUP_REMOVED lines=39> */
[----:B0-----:R-:W-:Y:S04]  /*48f0*/  STG.E desc[UR14][R166.64], R32 ;  /* 0x00000020a6007986 */ /* 0x001fe8000c10190e */
        /* <DEDUP_REMOVED lines=22> */
[----:B------:R-:W-:Y:S01]  /*4a60*/  STG.E desc[UR14][R6.64+0x80], R55 ;  /* 0x0000803706007986 */ /* 0x000fe2000c10190e */
[----:B------:R-:W-:Y:S05]  /*4a70*/  EXIT ;  /* 0x000000000000794d */ /* 0x000fea0003800000 */
.L_x_0:
[----:B------:R-:W-:-:S00]  /*4a80*/  BRA `(.L_x_0) ;  /* 0xfffffffc00fc7947 */ /* 0x000fc0000383ffff */
[----:B------:R-:W-:-:S00]  /*4a90*/  NOP ;  /* 0x0000000000007918 */ /* 0x000fc00000000000 */
        /* <DEDUP_REMOVED lines=14> */
.L_x_1:


//--------------------- .nv.shared.gluon_mma      --------------------------
	.section	.nv.shared.gluon_mma,"aw",@nobits
	.sectionflags	@""
	.align	16
	.zero		1024


//--------------------- .nv.shared.reserved.0     --------------------------
	.section	.nv.shared.reserved.0,"aw",@nobits
	.weak		__nv_reservedSMEM_offset_0_alias
	.size		__nv_reservedSMEM_offset_0_alias, 0, 0
	.other		__nv_reservedSMEM_offset_0_alias,@"STO_CUDA_RESERVED_SHARED STV_DEFAULT"
__nv_reservedSMEM_offset_0_alias:
	.zero		0


//--------------------- .nv.constant0.gluon_mma   --------------------------
	.section	.nv.constant0.gluon_mma,"a",@progbits
	.sectionflags	@""
	.align	4
.nv.constant0.gluon_mma:
	.zero		568


//--------------------- SYMBOLS --------------------------

	.type		.nv.reservedSmem.offset0,@object
	.size		.nv.reservedSmem.offset0,0x4
